//
// Generated by NVIDIA NVVM Compiler
//
// Compiler Build ID: CL-36424714
// Cuda compilation tools, release 13.0, V13.0.88
// Based on NVVM 20.0.0
//

.version 9.0
.target sm_100
.address_size 64

	// .globl	_Z11calculatePiPfj
.global .align 4 .b8 precalc_xorwow_matrix[102400];
.global .align 4 .b8 precalc_xorwow_offset_matrix[102400];
.global .align 4 .b8 mrg32k3aM1[2304];
.global .align 4 .b8 mrg32k3aM2[2304];
.global .align 4 .b8 mrg32k3aM1SubSeq[2016];
.global .align 4 .b8 mrg32k3aM2SubSeq[2016];
.global .align 4 .b8 mrg32k3aM1Seq[2304];
.global .align 4 .b8 mrg32k3aM2Seq[2304];
.const .align 8 .b8 __cr_lgamma_table[72];

.visible .entry _Z11calculatePiPfj(
	.param .u64 .ptr .align 1 _Z11calculatePiPfj_param_0,
	.param .u32 _Z11calculatePiPfj_param_1
)
{
	.local .align 8 .b8 	__local_depot0[48];
	.reg .b64 	%SP;
	.reg .b64 	%SPL;
	.reg .pred 	%p<68>;
	.reg .b32 	%r<1304>;
	.reg .b32 	%f<26>;
	.reg .b64 	%rd<27>;
	.reg .b64 	%fd<4>;

	mov.u64 	%SPL, __local_depot0;
	ld.param.u64 	%rd10, [_Z11calculatePiPfj_param_0];
	ld.param.u32 	%r569, [_Z11calculatePiPfj_param_1];
	add.u64 	%rd1, %SPL, 0;
	mov.u32 	%r570, %ctaid.x;
	mov.u32 	%r571, %ntid.x;
	mov.u32 	%r572, %tid.x;
	mad.lo.s32 	%r573, %r570, %r571, %r572;
	cvt.s64.s32 	%rd2, %r573;
	xor.b32  	%r574, %r569, -1429050551;
	mul.lo.s32 	%r1, %r574, 1099087573;
	add.s32 	%r575, %r1, -638133224;
	add.s32 	%r1026, %r1, 123456789;
	st.local.v2.u32 	[%rd1], {%r575, %r1026};
	xor.b32  	%r1025, %r1, 362436069;
	mov.b32 	%r1024, -123459836;
	st.local.v2.u32 	[%rd1+8], {%r1025, %r1024};
	add.s32 	%r1022, %r1, 5783321;
	mov.b32 	%r1023, -589760388;
	st.local.v2.u32 	[%rd1+16], {%r1023, %r1022};
	setp.eq.s32 	%p1, %r573, 0;
	@%p1 bra 	$L__BB0_115;
	mov.b32 	%r1009, 0;
	mov.b32 	%r1024, -123459836;
	mov.b32 	%r1023, -589760388;
	mov.u64 	%rd26, %rd2;
$L__BB0_2:
	mov.u64 	%rd3, %rd26;
	and.b64  	%rd4, %rd3, 3;
	setp.eq.s64 	%p2, %rd4, 0;
	@%p2 bra 	$L__BB0_114;
	mul.wide.u32 	%rd12, %r1009, 3200;
	mov.u64 	%rd13, precalc_xorwow_matrix;
	add.s64 	%rd5, %rd13, %rd12;
	mov.b32 	%r1022, 0;
	mov.u32 	%r1023, %r1022;
	mov.u32 	%r1024, %r1022;
	mov.u32 	%r1025, %r1022;
	mov.u32 	%r1026, %r1022;
	mov.u32 	%r1015, %r1022;
$L__BB0_4:
	mul.wide.u32 	%rd14, %r1015, 4;
	add.s64 	%rd15, %rd1, %rd14;
	ld.local.u32 	%r17, [%rd15+4];
	shl.b32 	%r18, %r1015, 5;
	mov.b32 	%r1021, 0;
$L__BB0_5:
	.pragma "nounroll";
	shr.u32 	%r581, %r17, %r1021;
	and.b32  	%r582, %r581, 1;
	setp.eq.b32 	%p3, %r582, 1;
	not.pred 	%p4, %p3;
	add.s32 	%r583, %r18, %r1021;
	mul.lo.s32 	%r584, %r583, 5;
	mul.wide.u32 	%rd16, %r584, 4;
	add.s64 	%rd6, %rd5, %rd16;
	@%p4 bra 	$L__BB0_7;
	ld.global.u32 	%r585, [%rd6];
	xor.b32  	%r1026, %r1026, %r585;
	ld.global.u32 	%r586, [%rd6+4];
	xor.b32  	%r1025, %r1025, %r586;
	ld.global.u32 	%r587, [%rd6+8];
	xor.b32  	%r1024, %r1024, %r587;
	ld.global.u32 	%r588, [%rd6+12];
	xor.b32  	%r1023, %r1023, %r588;
	ld.global.u32 	%r589, [%rd6+16];
	xor.b32  	%r1022, %r1022, %r589;
$L__BB0_7:
	and.b32  	%r591, %r581, 2;
	setp.eq.s32 	%p5, %r591, 0;
	@%p5 bra 	$L__BB0_9;
	ld.global.u32 	%r592, [%rd6+20];
	xor.b32  	%r1026, %r1026, %r592;
	ld.global.u32 	%r593, [%rd6+24];
	xor.b32  	%r1025, %r1025, %r593;
	ld.global.u32 	%r594, [%rd6+28];
	xor.b32  	%r1024, %r1024, %r594;
	ld.global.u32 	%r595, [%rd6+32];
	xor.b32  	%r1023, %r1023, %r595;
	ld.global.u32 	%r596, [%rd6+36];
	xor.b32  	%r1022, %r1022, %r596;
$L__BB0_9:
	and.b32  	%r598, %r581, 4;
	setp.eq.s32 	%p6, %r598, 0;
	@%p6 bra 	$L__BB0_11;
	ld.global.u32 	%r599, [%rd6+40];
	xor.b32  	%r1026, %r1026, %r599;
	ld.global.u32 	%r600, [%rd6+44];
	xor.b32  	%r1025, %r1025, %r600;
	ld.global.u32 	%r601, [%rd6+48];
	xor.b32  	%r1024, %r1024, %r601;
	ld.global.u32 	%r602, [%rd6+52];
	xor.b32  	%r1023, %r1023, %r602;
	ld.global.u32 	%r603, [%rd6+56];
	xor.b32  	%r1022, %r1022, %r603;
$L__BB0_11:
	and.b32  	%r605, %r581, 8;
	setp.eq.s32 	%p7, %r605, 0;
	@%p7 bra 	$L__BB0_13;
	ld.global.u32 	%r606, [%rd6+60];
	xor.b32  	%r1026, %r1026, %r606;
	ld.global.u32 	%r607, [%rd6+64];
	xor.b32  	%r1025, %r1025, %r607;
	ld.global.u32 	%r608, [%rd6+68];
	xor.b32  	%r1024, %r1024, %r608;
	ld.global.u32 	%r609, [%rd6+72];
	xor.b32  	%r1023, %r1023, %r609;
	ld.global.u32 	%r610, [%rd6+76];
	xor.b32  	%r1022, %r1022, %r610;
$L__BB0_13:
	and.b32  	%r612, %r581, 16;
	setp.eq.s32 	%p8, %r612, 0;
	@%p8 bra 	$L__BB0_15;
	ld.global.u32 	%r613, [%rd6+80];
	xor.b32  	%r1026, %r1026, %r613;
	ld.global.u32 	%r614, [%rd6+84];
	xor.b32  	%r1025, %r1025, %r614;
	ld.global.u32 	%r615, [%rd6+88];
	xor.b32  	%r1024, %r1024, %r615;
	ld.global.u32 	%r616, [%rd6+92];
	xor.b32  	%r1023, %r1023, %r616;
	ld.global.u32 	%r617, [%rd6+96];
	xor.b32  	%r1022, %r1022, %r617;
$L__BB0_15:
	and.b32  	%r619, %r581, 32;
	setp.eq.s32 	%p9, %r619, 0;
	@%p9 bra 	$L__BB0_17;
	ld.global.u32 	%r620, [%rd6+100];
	xor.b32  	%r1026, %r1026, %r620;
	ld.global.u32 	%r621, [%rd6+104];
	xor.b32  	%r1025, %r1025, %r621;
	ld.global.u32 	%r622, [%rd6+108];
	xor.b32  	%r1024, %r1024, %r622;
	ld.global.u32 	%r623, [%rd6+112];
	xor.b32  	%r1023, %r1023, %r623;
	ld.global.u32 	%r624, [%rd6+116];
	xor.b32  	%r1022, %r1022, %r624;
$L__BB0_17:
	and.b32  	%r626, %r581, 64;
	setp.eq.s32 	%p10, %r626, 0;
	@%p10 bra 	$L__BB0_19;
	ld.global.u32 	%r627, [%rd6+120];
	xor.b32  	%r1026, %r1026, %r627;
	ld.global.u32 	%r628, [%rd6+124];
	xor.b32  	%r1025, %r1025, %r628;
	ld.global.u32 	%r629, [%rd6+128];
	xor.b32  	%r1024, %r1024, %r629;
	ld.global.u32 	%r630, [%rd6+132];
	xor.b32  	%r1023, %r1023, %r630;
	ld.global.u32 	%r631, [%rd6+136];
	xor.b32  	%r1022, %r1022, %r631;
$L__BB0_19:
	and.b32  	%r633, %r581, 128;
	setp.eq.s32 	%p11, %r633, 0;
	@%p11 bra 	$L__BB0_21;
	ld.global.u32 	%r634, [%rd6+140];
	xor.b32  	%r1026, %r1026, %r634;
	ld.global.u32 	%r635, [%rd6+144];
	xor.b32  	%r1025, %r1025, %r635;
	ld.global.u32 	%r636, [%rd6+148];
	xor.b32  	%r1024, %r1024, %r636;
	ld.global.u32 	%r637, [%rd6+152];
	xor.b32  	%r1023, %r1023, %r637;
	ld.global.u32 	%r638, [%rd6+156];
	xor.b32  	%r1022, %r1022, %r638;
$L__BB0_21:
	and.b32  	%r640, %r581, 256;
	setp.eq.s32 	%p12, %r640, 0;
	@%p12 bra 	$L__BB0_23;
	ld.global.u32 	%r641, [%rd6+160];
	xor.b32  	%r1026, %r1026, %r641;
	ld.global.u32 	%r642, [%rd6+164];
	xor.b32  	%r1025, %r1025, %r642;
	ld.global.u32 	%r643, [%rd6+168];
	xor.b32  	%r1024, %r1024, %r643;
	ld.global.u32 	%r644, [%rd6+172];
	xor.b32  	%r1023, %r1023, %r644;
	ld.global.u32 	%r645, [%rd6+176];
	xor.b32  	%r1022, %r1022, %r645;
$L__BB0_23:
	and.b32  	%r647, %r581, 512;
	setp.eq.s32 	%p13, %r647, 0;
	@%p13 bra 	$L__BB0_25;
	ld.global.u32 	%r648, [%rd6+180];
	xor.b32  	%r1026, %r1026, %r648;
	ld.global.u32 	%r649, [%rd6+184];
	xor.b32  	%r1025, %r1025, %r649;
	ld.global.u32 	%r650, [%rd6+188];
	xor.b32  	%r1024, %r1024, %r650;
	ld.global.u32 	%r651, [%rd6+192];
	xor.b32  	%r1023, %r1023, %r651;
	ld.global.u32 	%r652, [%rd6+196];
	xor.b32  	%r1022, %r1022, %r652;
$L__BB0_25:
	and.b32  	%r654, %r581, 1024;
	setp.eq.s32 	%p14, %r654, 0;
	@%p14 bra 	$L__BB0_27;
	ld.global.u32 	%r655, [%rd6+200];
	xor.b32  	%r1026, %r1026, %r655;
	ld.global.u32 	%r656, [%rd6+204];
	xor.b32  	%r1025, %r1025, %r656;
	ld.global.u32 	%r657, [%rd6+208];
	xor.b32  	%r1024, %r1024, %r657;
	ld.global.u32 	%r658, [%rd6+212];
	xor.b32  	%r1023, %r1023, %r658;
	ld.global.u32 	%r659, [%rd6+216];
	xor.b32  	%r1022, %r1022, %r659;
$L__BB0_27:
	and.b32  	%r661, %r581, 2048;
	setp.eq.s32 	%p15, %r661, 0;
	@%p15 bra 	$L__BB0_29;
	ld.global.u32 	%r662, [%rd6+220];
	xor.b32  	%r1026, %r1026, %r662;
	ld.global.u32 	%r663, [%rd6+224];
	xor.b32  	%r1025, %r1025, %r663;
	ld.global.u32 	%r664, [%rd6+228];
	xor.b32  	%r1024, %r1024, %r664;
	ld.global.u32 	%r665, [%rd6+232];
	xor.b32  	%r1023, %r1023, %r665;
	ld.global.u32 	%r666, [%rd6+236];
	xor.b32  	%r1022, %r1022, %r666;
$L__BB0_29:
	and.b32  	%r668, %r581, 4096;
	setp.eq.s32 	%p16, %r668, 0;
	@%p16 bra 	$L__BB0_31;
	ld.global.u32 	%r669, [%rd6+240];
	xor.b32  	%r1026, %r1026, %r669;
	ld.global.u32 	%r670, [%rd6+244];
	xor.b32  	%r1025, %r1025, %r670;
	ld.global.u32 	%r671, [%rd6+248];
	xor.b32  	%r1024, %r1024, %r671;
	ld.global.u32 	%r672, [%rd6+252];
	xor.b32  	%r1023, %r1023, %r672;
	ld.global.u32 	%r673, [%rd6+256];
	xor.b32  	%r1022, %r1022, %r673;
$L__BB0_31:
	and.b32  	%r675, %r581, 8192;
	setp.eq.s32 	%p17, %r675, 0;
	@%p17 bra 	$L__BB0_33;
	ld.global.u32 	%r676, [%rd6+260];
	xor.b32  	%r1026, %r1026, %r676;
	ld.global.u32 	%r677, [%rd6+264];
	xor.b32  	%r1025, %r1025, %r677;
	ld.global.u32 	%r678, [%rd6+268];
	xor.b32  	%r1024, %r1024, %r678;
	ld.global.u32 	%r679, [%rd6+272];
	xor.b32  	%r1023, %r1023, %r679;
	ld.global.u32 	%r680, [%rd6+276];
	xor.b32  	%r1022, %r1022, %r680;
$L__BB0_33:
	and.b32  	%r682, %r581, 16384;
	setp.eq.s32 	%p18, %r682, 0;
	@%p18 bra 	$L__BB0_35;
	ld.global.u32 	%r683, [%rd6+280];
	xor.b32  	%r1026, %r1026, %r683;
	ld.global.u32 	%r684, [%rd6+284];
	xor.b32  	%r1025, %r1025, %r684;
	ld.global.u32 	%r685, [%rd6+288];
	xor.b32  	%r1024, %r1024, %r685;
	ld.global.u32 	%r686, [%rd6+292];
	xor.b32  	%r1023, %r1023, %r686;
	ld.global.u32 	%r687, [%rd6+296];
	xor.b32  	%r1022, %r1022, %r687;
$L__BB0_35:
	and.b32  	%r689, %r581, 32768;
	setp.eq.s32 	%p19, %r689, 0;
	@%p19 bra 	$L__BB0_37;
	ld.global.u32 	%r690, [%rd6+300];
	xor.b32  	%r1026, %r1026, %r690;
	ld.global.u32 	%r691, [%rd6+304];
	xor.b32  	%r1025, %r1025, %r691;
	ld.global.u32 	%r692, [%rd6+308];
	xor.b32  	%r1024, %r1024, %r692;
	ld.global.u32 	%r693, [%rd6+312];
	xor.b32  	%r1023, %r1023, %r693;
	ld.global.u32 	%r694, [%rd6+316];
	xor.b32  	%r1022, %r1022, %r694;
$L__BB0_37:
	add.s32 	%r1021, %r1021, 16;
	setp.ne.s32 	%p20, %r1021, 32;
	@%p20 bra 	$L__BB0_5;
	mad.lo.s32 	%r695, %r1015, -31, %r18;
	add.s32 	%r1015, %r695, 1;
	setp.ne.s32 	%p21, %r1015, 5;
	@%p21 bra 	$L__BB0_4;
	st.local.u32 	[%rd1+4], %r1026;
	st.local.v2.u32 	[%rd1+8], {%r1025, %r1024};
	st.local.v2.u32 	[%rd1+16], {%r1023, %r1022};
	setp.eq.s64 	%p22, %rd4, 1;
	@%p22 bra 	$L__BB0_114;
	mov.b32 	%r1022, 0;
	mov.u32 	%r1023, %r1022;
	mov.u32 	%r1024, %r1022;
	mov.u32 	%r1025, %r1022;
	mov.u32 	%r1026, %r1022;
	mov.u32 	%r1107, %r1022;
$L__BB0_41:
	mul.wide.u32 	%rd17, %r1107, 4;
	add.s64 	%rd18, %rd1, %rd17;
	ld.local.u32 	%r193, [%rd18+4];
	shl.b32 	%r194, %r1107, 5;
	mov.b32 	%r1113, 0;
$L__BB0_42:
	.pragma "nounroll";
	shr.u32 	%r698, %r193, %r1113;
	and.b32  	%r699, %r698, 1;
	setp.eq.b32 	%p23, %r699, 1;
	not.pred 	%p24, %p23;
	add.s32 	%r700, %r194, %r1113;
	mul.lo.s32 	%r701, %r700, 5;
	mul.wide.u32 	%rd19, %r701, 4;
	add.s64 	%rd7, %rd5, %rd19;
	@%p24 bra 	$L__BB0_44;
	ld.global.u32 	%r702, [%rd7];
	xor.b32  	%r1026, %r1026, %r702;
	ld.global.u32 	%r703, [%rd7+4];
	xor.b32  	%r1025, %r1025, %r703;
	ld.global.u32 	%r704, [%rd7+8];
	xor.b32  	%r1024, %r1024, %r704;
	ld.global.u32 	%r705, [%rd7+12];
	xor.b32  	%r1023, %r1023, %r705;
	ld.global.u32 	%r706, [%rd7+16];
	xor.b32  	%r1022, %r1022, %r706;
$L__BB0_44:
	and.b32  	%r708, %r698, 2;
	setp.eq.s32 	%p25, %r708, 0;
	@%p25 bra 	$L__BB0_46;
	ld.global.u32 	%r709, [%rd7+20];
	xor.b32  	%r1026, %r1026, %r709;
	ld.global.u32 	%r710, [%rd7+24];
	xor.b32  	%r1025, %r1025, %r710;
	ld.global.u32 	%r711, [%rd7+28];
	xor.b32  	%r1024, %r1024, %r711;
	ld.global.u32 	%r712, [%rd7+32];
	xor.b32  	%r1023, %r1023, %r712;
	ld.global.u32 	%r713, [%rd7+36];
	xor.b32  	%r1022, %r1022, %r713;
$L__BB0_46:
	and.b32  	%r715, %r698, 4;
	setp.eq.s32 	%p26, %r715, 0;
	@%p26 bra 	$L__BB0_48;
	ld.global.u32 	%r716, [%rd7+40];
	xor.b32  	%r1026, %r1026, %r716;
	ld.global.u32 	%r717, [%rd7+44];
	xor.b32  	%r1025, %r1025, %r717;
	ld.global.u32 	%r718, [%rd7+48];
	xor.b32  	%r1024, %r1024, %r718;
	ld.global.u32 	%r719, [%rd7+52];
	xor.b32  	%r1023, %r1023, %r719;
	ld.global.u32 	%r720, [%rd7+56];
	xor.b32  	%r1022, %r1022, %r720;
$L__BB0_48:
	and.b32  	%r722, %r698, 8;
	setp.eq.s32 	%p27, %r722, 0;
	@%p27 bra 	$L__BB0_50;
	ld.global.u32 	%r723, [%rd7+60];
	xor.b32  	%r1026, %r1026, %r723;
	ld.global.u32 	%r724, [%rd7+64];
	xor.b32  	%r1025, %r1025, %r724;
	ld.global.u32 	%r725, [%rd7+68];
	xor.b32  	%r1024, %r1024, %r725;
	ld.global.u32 	%r726, [%rd7+72];
	xor.b32  	%r1023, %r1023, %r726;
	ld.global.u32 	%r727, [%rd7+76];
	xor.b32  	%r1022, %r1022, %r727;
$L__BB0_50:
	and.b32  	%r729, %r698, 16;
	setp.eq.s32 	%p28, %r729, 0;
	@%p28 bra 	$L__BB0_52;
	ld.global.u32 	%r730, [%rd7+80];
	xor.b32  	%r1026, %r1026, %r730;
	ld.global.u32 	%r731, [%rd7+84];
	xor.b32  	%r1025, %r1025, %r731;
	ld.global.u32 	%r732, [%rd7+88];
	xor.b32  	%r1024, %r1024, %r732;
	ld.global.u32 	%r733, [%rd7+92];
	xor.b32  	%r1023, %r1023, %r733;
	ld.global.u32 	%r734, [%rd7+96];
	xor.b32  	%r1022, %r1022, %r734;
$L__BB0_52:
	and.b32  	%r736, %r698, 32;
	setp.eq.s32 	%p29, %r736, 0;
	@%p29 bra 	$L__BB0_54;
	ld.global.u32 	%r737, [%rd7+100];
	xor.b32  	%r1026, %r1026, %r737;
	ld.global.u32 	%r738, [%rd7+104];
	xor.b32  	%r1025, %r1025, %r738;
	ld.global.u32 	%r739, [%rd7+108];
	xor.b32  	%r1024, %r1024, %r739;
	ld.global.u32 	%r740, [%rd7+112];
	xor.b32  	%r1023, %r1023, %r740;
	ld.global.u32 	%r741, [%rd7+116];
	xor.b32  	%r1022, %r1022, %r741;
$L__BB0_54:
	and.b32  	%r743, %r698, 64;
	setp.eq.s32 	%p30, %r743, 0;
	@%p30 bra 	$L__BB0_56;
	ld.global.u32 	%r744, [%rd7+120];
	xor.b32  	%r1026, %r1026, %r744;
	ld.global.u32 	%r745, [%rd7+124];
	xor.b32  	%r1025, %r1025, %r745;
	ld.global.u32 	%r746, [%rd7+128];
	xor.b32  	%r1024, %r1024, %r746;
	ld.global.u32 	%r747, [%rd7+132];
	xor.b32  	%r1023, %r1023, %r747;
	ld.global.u32 	%r748, [%rd7+136];
	xor.b32  	%r1022, %r1022, %r748;
$L__BB0_56:
	and.b32  	%r750, %r698, 128;
	setp.eq.s32 	%p31, %r750, 0;
	@%p31 bra 	$L__BB0_58;
	ld.global.u32 	%r751, [%rd7+140];
	xor.b32  	%r1026, %r1026, %r751;
	ld.global.u32 	%r752, [%rd7+144];
	xor.b32  	%r1025, %r1025, %r752;
	ld.global.u32 	%r753, [%rd7+148];
	xor.b32  	%r1024, %r1024, %r753;
	ld.global.u32 	%r754, [%rd7+152];
	xor.b32  	%r1023, %r1023, %r754;
	ld.global.u32 	%r755, [%rd7+156];
	xor.b32  	%r1022, %r1022, %r755;
$L__BB0_58:
	and.b32  	%r757, %r698, 256;
	setp.eq.s32 	%p32, %r757, 0;
	@%p32 bra 	$L__BB0_60;
	ld.global.u32 	%r758, [%rd7+160];
	xor.b32  	%r1026, %r1026, %r758;
	ld.global.u32 	%r759, [%rd7+164];
	xor.b32  	%r1025, %r1025, %r759;
	ld.global.u32 	%r760, [%rd7+168];
	xor.b32  	%r1024, %r1024, %r760;
	ld.global.u32 	%r761, [%rd7+172];
	xor.b32  	%r1023, %r1023, %r761;
	ld.global.u32 	%r762, [%rd7+176];
	xor.b32  	%r1022, %r1022, %r762;
$L__BB0_60:
	and.b32  	%r764, %r698, 512;
	setp.eq.s32 	%p33, %r764, 0;
	@%p33 bra 	$L__BB0_62;
	ld.global.u32 	%r765, [%rd7+180];
	xor.b32  	%r1026, %r1026, %r765;
	ld.global.u32 	%r766, [%rd7+184];
	xor.b32  	%r1025, %r1025, %r766;
	ld.global.u32 	%r767, [%rd7+188];
	xor.b32  	%r1024, %r1024, %r767;
	ld.global.u32 	%r768, [%rd7+192];
	xor.b32  	%r1023, %r1023, %r768;
	ld.global.u32 	%r769, [%rd7+196];
	xor.b32  	%r1022, %r1022, %r769;
$L__BB0_62:
	and.b32  	%r771, %r698, 1024;
	setp.eq.s32 	%p34, %r771, 0;
	@%p34 bra 	$L__BB0_64;
	ld.global.u32 	%r772, [%rd7+200];
	xor.b32  	%r1026, %r1026, %r772;
	ld.global.u32 	%r773, [%rd7+204];
	xor.b32  	%r1025, %r1025, %r773;
	ld.global.u32 	%r774, [%rd7+208];
	xor.b32  	%r1024, %r1024, %r774;
	ld.global.u32 	%r775, [%rd7+212];
	xor.b32  	%r1023, %r1023, %r775;
	ld.global.u32 	%r776, [%rd7+216];
	xor.b32  	%r1022, %r1022, %r776;
$L__BB0_64:
	and.b32  	%r778, %r698, 2048;
	setp.eq.s32 	%p35, %r778, 0;
	@%p35 bra 	$L__BB0_66;
	ld.global.u32 	%r779, [%rd7+220];
	xor.b32  	%r1026, %r1026, %r779;
	ld.global.u32 	%r780, [%rd7+224];
	xor.b32  	%r1025, %r1025, %r780;
	ld.global.u32 	%r781, [%rd7+228];
	xor.b32  	%r1024, %r1024, %r781;
	ld.global.u32 	%r782, [%rd7+232];
	xor.b32  	%r1023, %r1023, %r782;
	ld.global.u32 	%r783, [%rd7+236];
	xor.b32  	%r1022, %r1022, %r783;
$L__BB0_66:
	and.b32  	%r785, %r698, 4096;
	setp.eq.s32 	%p36, %r785, 0;
	@%p36 bra 	$L__BB0_68;
	ld.global.u32 	%r786, [%rd7+240];
	xor.b32  	%r1026, %r1026, %r786;
	ld.global.u32 	%r787, [%rd7+244];
	xor.b32  	%r1025, %r1025, %r787;
	ld.global.u32 	%r788, [%rd7+248];
	xor.b32  	%r1024, %r1024, %r788;
	ld.global.u32 	%r789, [%rd7+252];
	xor.b32  	%r1023, %r1023, %r789;
	ld.global.u32 	%r790, [%rd7+256];
	xor.b32  	%r1022, %r1022, %r790;
$L__BB0_68:
	and.b32  	%r792, %r698, 8192;
	setp.eq.s32 	%p37, %r792, 0;
	@%p37 bra 	$L__BB0_70;
	ld.global.u32 	%r793, [%rd7+260];
	xor.b32  	%r1026, %r1026, %r793;
	ld.global.u32 	%r794, [%rd7+264];
	xor.b32  	%r1025, %r1025, %r794;
	ld.global.u32 	%r795, [%rd7+268];
	xor.b32  	%r1024, %r1024, %r795;
	ld.global.u32 	%r796, [%rd7+272];
	xor.b32  	%r1023, %r1023, %r796;
	ld.global.u32 	%r797, [%rd7+276];
	xor.b32  	%r1022, %r1022, %r797;
$L__BB0_70:
	and.b32  	%r799, %r698, 16384;
	setp.eq.s32 	%p38, %r799, 0;
	@%p38 bra 	$L__BB0_72;
	ld.global.u32 	%r800, [%rd7+280];
	xor.b32  	%r1026, %r1026, %r800;
	ld.global.u32 	%r801, [%rd7+284];
	xor.b32  	%r1025, %r1025, %r801;
	ld.global.u32 	%r802, [%rd7+288];
	xor.b32  	%r1024, %r1024, %r802;
	ld.global.u32 	%r803, [%rd7+292];
	xor.b32  	%r1023, %r1023, %r803;
	ld.global.u32 	%r804, [%rd7+296];
	xor.b32  	%r1022, %r1022, %r804;
$L__BB0_72:
	and.b32  	%r806, %r698, 32768;
	setp.eq.s32 	%p39, %r806, 0;
	@%p39 bra 	$L__BB0_74;
	ld.global.u32 	%r807, [%rd7+300];
	xor.b32  	%r1026, %r1026, %r807;
	ld.global.u32 	%r808, [%rd7+304];
	xor.b32  	%r1025, %r1025, %r808;
	ld.global.u32 	%r809, [%rd7+308];
	xor.b32  	%r1024, %r1024, %r809;
	ld.global.u32 	%r810, [%rd7+312];
	xor.b32  	%r1023, %r1023, %r810;
	ld.global.u32 	%r811, [%rd7+316];
	xor.b32  	%r1022, %r1022, %r811;
$L__BB0_74:
	add.s32 	%r1113, %r1113, 16;
	setp.ne.s32 	%p40, %r1113, 32;
	@%p40 bra 	$L__BB0_42;
	mad.lo.s32 	%r812, %r1107, -31, %r194;
	add.s32 	%r1107, %r812, 1;
	setp.ne.s32 	%p41, %r1107, 5;
	@%p41 bra 	$L__BB0_41;
	st.local.u32 	[%rd1+4], %r1026;
	st.local.v2.u32 	[%rd1+8], {%r1025, %r1024};
	st.local.v2.u32 	[%rd1+16], {%r1023, %r1022};
	setp.ne.s64 	%p42, %rd4, 3;
	@%p42 bra 	$L__BB0_114;
	mov.b32 	%r1022, 0;
	mov.u32 	%r1023, %r1022;
	mov.u32 	%r1024, %r1022;
	mov.u32 	%r1025, %r1022;
	mov.u32 	%r1026, %r1022;
	mov.u32 	%r1199, %r1022;
$L__BB0_78:
	mul.wide.u32 	%rd20, %r1199, 4;
	add.s64 	%rd21, %rd1, %rd20;
	ld.local.u32 	%r369, [%rd21+4];
	shl.b32 	%r370, %r1199, 5;
	mov.b32 	%r1205, 0;
$L__BB0_79:
	.pragma "nounroll";
	shr.u32 	%r815, %r369, %r1205;
	and.b32  	%r816, %r815, 1;
	setp.eq.b32 	%p43, %r816, 1;
	not.pred 	%p44, %p43;
	add.s32 	%r817, %r370, %r1205;
	mul.lo.s32 	%r818, %r817, 5;
	mul.wide.u32 	%rd22, %r818, 4;
	add.s64 	%rd8, %rd5, %rd22;
	@%p44 bra 	$L__BB0_81;
	ld.global.u32 	%r819, [%rd8];
	xor.b32  	%r1026, %r1026, %r819;
	ld.global.u32 	%r820, [%rd8+4];
	xor.b32  	%r1025, %r1025, %r820;
	ld.global.u32 	%r821, [%rd8+8];
	xor.b32  	%r1024, %r1024, %r821;
	ld.global.u32 	%r822, [%rd8+12];
	xor.b32  	%r1023, %r1023, %r822;
	ld.global.u32 	%r823, [%rd8+16];
	xor.b32  	%r1022, %r1022, %r823;
$L__BB0_81:
	and.b32  	%r825, %r815, 2;
	setp.eq.s32 	%p45, %r825, 0;
	@%p45 bra 	$L__BB0_83;
	ld.global.u32 	%r826, [%rd8+20];
	xor.b32  	%r1026, %r1026, %r826;
	ld.global.u32 	%r827, [%rd8+24];
	xor.b32  	%r1025, %r1025, %r827;
	ld.global.u32 	%r828, [%rd8+28];
	xor.b32  	%r1024, %r1024, %r828;
	ld.global.u32 	%r829, [%rd8+32];
	xor.b32  	%r1023, %r1023, %r829;
	ld.global.u32 	%r830, [%rd8+36];
	xor.b32  	%r1022, %r1022, %r830;
$L__BB0_83:
	and.b32  	%r832, %r815, 4;
	setp.eq.s32 	%p46, %r832, 0;
	@%p46 bra 	$L__BB0_85;
	ld.global.u32 	%r833, [%rd8+40];
	xor.b32  	%r1026, %r1026, %r833;
	ld.global.u32 	%r834, [%rd8+44];
	xor.b32  	%r1025, %r1025, %r834;
	ld.global.u32 	%r835, [%rd8+48];
	xor.b32  	%r1024, %r1024, %r835;
	ld.global.u32 	%r836, [%rd8+52];
	xor.b32  	%r1023, %r1023, %r836;
	ld.global.u32 	%r837, [%rd8+56];
	xor.b32  	%r1022, %r1022, %r837;
$L__BB0_85:
	and.b32  	%r839, %r815, 8;
	setp.eq.s32 	%p47, %r839, 0;
	@%p47 bra 	$L__BB0_87;
	ld.global.u32 	%r840, [%rd8+60];
	xor.b32  	%r1026, %r1026, %r840;
	ld.global.u32 	%r841, [%rd8+64];
	xor.b32  	%r1025, %r1025, %r841;
	ld.global.u32 	%r842, [%rd8+68];
	xor.b32  	%r1024, %r1024, %r842;
	ld.global.u32 	%r843, [%rd8+72];
	xor.b32  	%r1023, %r1023, %r843;
	ld.global.u32 	%r844, [%rd8+76];
	xor.b32  	%r1022, %r1022, %r844;
$L__BB0_87:
	and.b32  	%r846, %r815, 16;
	setp.eq.s32 	%p48, %r846, 0;
	@%p48 bra 	$L__BB0_89;
	ld.global.u32 	%r847, [%rd8+80];
	xor.b32  	%r1026, %r1026, %r847;
	ld.global.u32 	%r848, [%rd8+84];
	xor.b32  	%r1025, %r1025, %r848;
	ld.global.u32 	%r849, [%rd8+88];
	xor.b32  	%r1024, %r1024, %r849;
	ld.global.u32 	%r850, [%rd8+92];
	xor.b32  	%r1023, %r1023, %r850;
	ld.global.u32 	%r851, [%rd8+96];
	xor.b32  	%r1022, %r1022, %r851;
$L__BB0_89:
	and.b32  	%r853, %r815, 32;
	setp.eq.s32 	%p49, %r853, 0;
	@%p49 bra 	$L__BB0_91;
	ld.global.u32 	%r854, [%rd8+100];
	xor.b32  	%r1026, %r1026, %r854;
	ld.global.u32 	%r855, [%rd8+104];
	xor.b32  	%r1025, %r1025, %r855;
	ld.global.u32 	%r856, [%rd8+108];
	xor.b32  	%r1024, %r1024, %r856;
	ld.global.u32 	%r857, [%rd8+112];
	xor.b32  	%r1023, %r1023, %r857;
	ld.global.u32 	%r858, [%rd8+116];
	xor.b32  	%r1022, %r1022, %r858;
$L__BB0_91:
	and.b32  	%r860, %r815, 64;
	setp.eq.s32 	%p50, %r860, 0;
	@%p50 bra 	$L__BB0_93;
	ld.global.u32 	%r861, [%rd8+120];
	xor.b32  	%r1026, %r1026, %r861;
	ld.global.u32 	%r862, [%rd8+124];
	xor.b32  	%r1025, %r1025, %r862;
	ld.global.u32 	%r863, [%rd8+128];
	xor.b32  	%r1024, %r1024, %r863;
	ld.global.u32 	%r864, [%rd8+132];
	xor.b32  	%r1023, %r1023, %r864;
	ld.global.u32 	%r865, [%rd8+136];
	xor.b32  	%r1022, %r1022, %r865;
$L__BB0_93:
	and.b32  	%r867, %r815, 128;
	setp.eq.s32 	%p51, %r867, 0;
	@%p51 bra 	$L__BB0_95;
	ld.global.u32 	%r868, [%rd8+140];
	xor.b32  	%r1026, %r1026, %r868;
	ld.global.u32 	%r869, [%rd8+144];
	xor.b32  	%r1025, %r1025, %r869;
	ld.global.u32 	%r870, [%rd8+148];
	xor.b32  	%r1024, %r1024, %r870;
	ld.global.u32 	%r871, [%rd8+152];
	xor.b32  	%r1023, %r1023, %r871;
	ld.global.u32 	%r872, [%rd8+156];
	xor.b32  	%r1022, %r1022, %r872;
$L__BB0_95:
	and.b32  	%r874, %r815, 256;
	setp.eq.s32 	%p52, %r874, 0;
	@%p52 bra 	$L__BB0_97;
	ld.global.u32 	%r875, [%rd8+160];
	xor.b32  	%r1026, %r1026, %r875;
	ld.global.u32 	%r876, [%rd8+164];
	xor.b32  	%r1025, %r1025, %r876;
	ld.global.u32 	%r877, [%rd8+168];
	xor.b32  	%r1024, %r1024, %r877;
	ld.global.u32 	%r878, [%rd8+172];
	xor.b32  	%r1023, %r1023, %r878;
	ld.global.u32 	%r879, [%rd8+176];
	xor.b32  	%r1022, %r1022, %r879;
$L__BB0_97:
	and.b32  	%r881, %r815, 512;
	setp.eq.s32 	%p53, %r881, 0;
	@%p53 bra 	$L__BB0_99;
	ld.global.u32 	%r882, [%rd8+180];
	xor.b32  	%r1026, %r1026, %r882;
	ld.global.u32 	%r883, [%rd8+184];
	xor.b32  	%r1025, %r1025, %r883;
	ld.global.u32 	%r884, [%rd8+188];
	xor.b32  	%r1024, %r1024, %r884;
	ld.global.u32 	%r885, [%rd8+192];
	xor.b32  	%r1023, %r1023, %r885;
	ld.global.u32 	%r886, [%rd8+196];
	xor.b32  	%r1022, %r1022, %r886;
$L__BB0_99:
	and.b32  	%r888, %r815, 1024;
	setp.eq.s32 	%p54, %r888, 0;
	@%p54 bra 	$L__BB0_101;
	ld.global.u32 	%r889, [%rd8+200];
	xor.b32  	%r1026, %r1026, %r889;
	ld.global.u32 	%r890, [%rd8+204];
	xor.b32  	%r1025, %r1025, %r890;
	ld.global.u32 	%r891, [%rd8+208];
	xor.b32  	%r1024, %r1024, %r891;
	ld.global.u32 	%r892, [%rd8+212];
	xor.b32  	%r1023, %r1023, %r892;
	ld.global.u32 	%r893, [%rd8+216];
	xor.b32  	%r1022, %r1022, %r893;
$L__BB0_101:
	and.b32  	%r895, %r815, 2048;
	setp.eq.s32 	%p55, %r895, 0;
	@%p55 bra 	$L__BB0_103;
	ld.global.u32 	%r896, [%rd8+220];
	xor.b32  	%r1026, %r1026, %r896;
	ld.global.u32 	%r897, [%rd8+224];
	xor.b32  	%r1025, %r1025, %r897;
	ld.global.u32 	%r898, [%rd8+228];
	xor.b32  	%r1024, %r1024, %r898;
	ld.global.u32 	%r899, [%rd8+232];
	xor.b32  	%r1023, %r1023, %r899;
	ld.global.u32 	%r900, [%rd8+236];
	xor.b32  	%r1022, %r1022, %r900;
$L__BB0_103:
	and.b32  	%r902, %r815, 4096;
	setp.eq.s32 	%p56, %r902, 0;
	@%p56 bra 	$L__BB0_105;
	ld.global.u32 	%r903, [%rd8+240];
	xor.b32  	%r1026, %r1026, %r903;
	ld.global.u32 	%r904, [%rd8+244];
	xor.b32  	%r1025, %r1025, %r904;
	ld.global.u32 	%r905, [%rd8+248];
	xor.b32  	%r1024, %r1024, %r905;
	ld.global.u32 	%r906, [%rd8+252];
	xor.b32  	%r1023, %r1023, %r906;
	ld.global.u32 	%r907, [%rd8+256];
	xor.b32  	%r1022, %r1022, %r907;
$L__BB0_105:
	and.b32  	%r909, %r815, 8192;
	setp.eq.s32 	%p57, %r909, 0;
	@%p57 bra 	$L__BB0_107;
	ld.global.u32 	%r910, [%rd8+260];
	xor.b32  	%r1026, %r1026, %r910;
	ld.global.u32 	%r911, [%rd8+264];
	xor.b32  	%r1025, %r1025, %r911;
	ld.global.u32 	%r912, [%rd8+268];
	xor.b32  	%r1024, %r1024, %r912;
	ld.global.u32 	%r913, [%rd8+272];
	xor.b32  	%r1023, %r1023, %r913;
	ld.global.u32 	%r914, [%rd8+276];
	xor.b32  	%r1022, %r1022, %r914;
$L__BB0_107:
	and.b32  	%r916, %r815, 16384;
	setp.eq.s32 	%p58, %r916, 0;
	@%p58 bra 	$L__BB0_109;
	ld.global.u32 	%r917, [%rd8+280];
	xor.b32  	%r1026, %r1026, %r917;
	ld.global.u32 	%r918, [%rd8+284];
	xor.b32  	%r1025, %r1025, %r918;
	ld.global.u32 	%r919, [%rd8+288];
	xor.b32  	%r1024, %r1024, %r919;
	ld.global.u32 	%r920, [%rd8+292];
	xor.b32  	%r1023, %r1023, %r920;
	ld.global.u32 	%r921, [%rd8+296];
	xor.b32  	%r1022, %r1022, %r921;
$L__BB0_109:
	and.b32  	%r923, %r815, 32768;
	setp.eq.s32 	%p59, %r923, 0;
	@%p59 bra 	$L__BB0_111;
	ld.global.u32 	%r924, [%rd8+300];
	xor.b32  	%r1026, %r1026, %r924;
	ld.global.u32 	%r925, [%rd8+304];
	xor.b32  	%r1025, %r1025, %r925;
	ld.global.u32 	%r926, [%rd8+308];
	xor.b32  	%r1024, %r1024, %r926;
	ld.global.u32 	%r927, [%rd8+312];
	xor.b32  	%r1023, %r1023, %r927;
	ld.global.u32 	%r928, [%rd8+316];
	xor.b32  	%r1022, %r1022, %r928;
$L__BB0_111:
	add.s32 	%r1205, %r1205, 16;
	setp.ne.s32 	%p60, %r1205, 32;
	@%p60 bra 	$L__BB0_79;
	mad.lo.s32 	%r929, %r1199, -31, %r370;
	add.s32 	%r1199, %r929, 1;
	setp.ne.s32 	%p61, %r1199, 5;
	@%p61 bra 	$L__BB0_78;
	st.local.u32 	[%rd1+4], %r1026;
	st.local.v2.u32 	[%rd1+8], {%r1025, %r1024};
	st.local.v2.u32 	[%rd1+16], {%r1023, %r1022};
$L__BB0_114:
	shr.u64 	%rd26, %rd3, 2;
	add.s32 	%r1009, %r1009, 1;
	setp.gt.u64 	%p62, %rd3, 3;
	@%p62 bra 	$L__BB0_2;
$L__BB0_115:
	add.s32 	%r1296, %r1, -637770787;
	mov.b32 	%r1302, 0;
	mov.u32 	%r1303, %r1302;
$L__BB0_116:
	shr.u32 	%r931, %r1026, 2;
	xor.b32  	%r932, %r931, %r1026;
	shl.b32 	%r933, %r1022, 4;
	shl.b32 	%r934, %r932, 1;
	xor.b32  	%r935, %r934, %r933;
	xor.b32  	%r936, %r935, %r932;
	xor.b32  	%r937, %r936, %r1022;
	add.s32 	%r938, %r937, %r1296;
	cvt.rn.f32.u32 	%f1, %r938;
	fma.rn.f32 	%f2, %f1, 0f2F800000, 0f2F000000;
	shr.u32 	%r939, %r1025, 2;
	xor.b32  	%r940, %r939, %r1025;
	shl.b32 	%r941, %r937, 4;
	shl.b32 	%r942, %r940, 1;
	xor.b32  	%r943, %r942, %r941;
	xor.b32  	%r944, %r943, %r940;
	xor.b32  	%r945, %r944, %r937;
	add.s32 	%r946, %r1296, %r945;
	add.s32 	%r947, %r946, 362437;
	cvt.rn.f32.u32 	%f3, %r947;
	fma.rn.f32 	%f4, %f3, 0f2F800000, 0f2F000000;
	mul.f32 	%f5, %f4, %f4;
	fma.rn.f32 	%f6, %f2, %f2, %f5;
	setp.le.f32 	%p63, %f6, 0f3F800000;
	selp.u32 	%r948, 1, 0, %p63;
	add.s32 	%r949, %r1303, %r948;
	shr.u32 	%r950, %r1024, 2;
	xor.b32  	%r951, %r950, %r1024;
	shl.b32 	%r952, %r945, 4;
	shl.b32 	%r953, %r951, 1;
	xor.b32  	%r954, %r953, %r952;
	xor.b32  	%r955, %r954, %r951;
	xor.b32  	%r956, %r955, %r945;
	add.s32 	%r957, %r1296, %r956;
	add.s32 	%r958, %r957, 724874;
	cvt.rn.f32.u32 	%f7, %r958;
	fma.rn.f32 	%f8, %f7, 0f2F800000, 0f2F000000;
	shr.u32 	%r959, %r1023, 2;
	xor.b32  	%r960, %r959, %r1023;
	shl.b32 	%r961, %r956, 4;
	shl.b32 	%r962, %r960, 1;
	xor.b32  	%r963, %r962, %r961;
	xor.b32  	%r964, %r963, %r960;
	xor.b32  	%r1026, %r964, %r956;
	add.s32 	%r965, %r1296, %r1026;
	add.s32 	%r966, %r965, 1087311;
	cvt.rn.f32.u32 	%f9, %r966;
	fma.rn.f32 	%f10, %f9, 0f2F800000, 0f2F000000;
	mul.f32 	%f11, %f10, %f10;
	fma.rn.f32 	%f12, %f8, %f8, %f11;
	setp.le.f32 	%p64, %f12, 0f3F800000;
	selp.u32 	%r967, 1, 0, %p64;
	add.s32 	%r968, %r949, %r967;
	shr.u32 	%r969, %r1022, 2;
	xor.b32  	%r970, %r969, %r1022;
	shl.b32 	%r971, %r1026, 4;
	shl.b32 	%r972, %r970, 1;
	xor.b32  	%r973, %r972, %r971;
	xor.b32  	%r974, %r973, %r970;
	xor.b32  	%r1025, %r974, %r1026;
	add.s32 	%r975, %r1296, %r1025;
	add.s32 	%r976, %r975, 1449748;
	cvt.rn.f32.u32 	%f13, %r976;
	fma.rn.f32 	%f14, %f13, 0f2F800000, 0f2F000000;
	shr.u32 	%r977, %r937, 2;
	xor.b32  	%r978, %r977, %r937;
	shl.b32 	%r979, %r1025, 4;
	shl.b32 	%r980, %r978, 1;
	xor.b32  	%r981, %r980, %r979;
	xor.b32  	%r982, %r981, %r978;
	xor.b32  	%r1024, %r982, %r1025;
	add.s32 	%r983, %r1296, %r1024;
	add.s32 	%r984, %r983, 1812185;
	cvt.rn.f32.u32 	%f15, %r984;
	fma.rn.f32 	%f16, %f15, 0f2F800000, 0f2F000000;
	mul.f32 	%f17, %f16, %f16;
	fma.rn.f32 	%f18, %f14, %f14, %f17;
	setp.le.f32 	%p65, %f18, 0f3F800000;
	selp.u32 	%r985, 1, 0, %p65;
	add.s32 	%r986, %r968, %r985;
	shr.u32 	%r987, %r945, 2;
	xor.b32  	%r988, %r987, %r945;
	shl.b32 	%r989, %r1024, 4;
	shl.b32 	%r990, %r988, 1;
	xor.b32  	%r991, %r990, %r989;
	xor.b32  	%r992, %r991, %r988;
	xor.b32  	%r1023, %r992, %r1024;
	add.s32 	%r993, %r1296, %r1023;
	add.s32 	%r994, %r993, 2174622;
	cvt.rn.f32.u32 	%f19, %r994;
	fma.rn.f32 	%f20, %f19, 0f2F800000, 0f2F000000;
	shr.u32 	%r995, %r956, 2;
	xor.b32  	%r996, %r995, %r956;
	shl.b32 	%r997, %r1023, 4;
	shl.b32 	%r998, %r996, 1;
	xor.b32  	%r999, %r998, %r997;
	xor.b32  	%r1000, %r999, %r996;
	xor.b32  	%r1022, %r1000, %r1023;
	add.s32 	%r1001, %r1296, %r1022;
	add.s32 	%r1002, %r1001, 2537059;
	cvt.rn.f32.u32 	%f21, %r1002;
	fma.rn.f32 	%f22, %f21, 0f2F800000, 0f2F000000;
	mul.f32 	%f23, %f22, %f22;
	fma.rn.f32 	%f24, %f20, %f20, %f23;
	setp.le.f32 	%p66, %f24, 0f3F800000;
	selp.u32 	%r1003, 1, 0, %p66;
	add.s32 	%r1303, %r986, %r1003;
	add.s32 	%r1302, %r1302, 4;
	add.s32 	%r1296, %r1296, 2899496;
	setp.ne.s32 	%p67, %r1302, 65536;
	@%p67 bra 	$L__BB0_116;
	cvta.to.global.u64 	%rd23, %rd10;
	cvt.rn.f64.u32 	%fd1, %r1303;
	mul.f64 	%fd2, %fd1, 0d4010000000000000;
	mul.f64 	%fd3, %fd2, 0d3EF0000000000000;
	cvt.rn.f32.f64 	%f25, %fd3;
	shl.b64 	%rd24, %rd2, 2;
	add.s64 	%rd25, %rd23, %rd24;
	st.global.f32 	[%rd25], %f25;
	ret;

}


// ===== COMPILED SASS (sm_100) =====

	.target	sm_100

	.elftype	@"ET_EXEC"


//--------------------- .note.nv.tkinfo           --------------------------
	.section	.note.nv.tkinfo,"",@"SHT_NOTE"
	.sectionflags	@"SHF_NOTE_NV_TKINFO"
	.tkinfo
        /*0018*/ 	.word	0x00000002
        /*0030*/ 	.string	""
        /*0030*/ 	.string	"ptxas"
        /*0030*/ 	.string	"Cuda compilation tools, release 13.0, V13.0.88"
        /*0030*/ 	.string	"Build cuda_13.0.r13.0/compiler.36424714_0"
        /*0030*/ 	.string	"-arch sm_100 -m 64 "



//--------------------- .note.nv.cuinfo           --------------------------
	.section	.note.nv.cuinfo,"",@"SHT_NOTE"
	.sectionflags	@"SHF_NOTE_NV_CUINFO"
        /*0018*/ 	.short	0x0002
        /*001a*/ 	.short	0x0064
        /*001c*/ 	.short	0x0082
	.zero		2


//--------------------- .nv.info                  --------------------------
	.section	.nv.info,"",@"SHT_CUDA_INFO"
	.align	4


	//----- nvinfo : EIATTR_REGCOUNT
	.align		4
        /*0000*/ 	.byte	0x04, 0x2f
        /*0002*/ 	.short	(.L_10 - .L_9)
	.align		4
.L_9:
        /*0004*/ 	.word	index@(_Z11calculatePiPfj)
        /*0008*/ 	.word	0x0000001f


	//----- nvinfo : EIATTR_FRAME_SIZE
	.align		4
.L_10:
        /*000c*/ 	.byte	0x04, 0x11
        /*000e*/ 	.short	(.L_12 - .L_11)
	.align		4
.L_11:
        /*0010*/ 	.word	index@(_Z11calculatePiPfj)
        /*0014*/ 	.word	0x00000030


	//----- nvinfo : EIATTR_MIN_STACK_SIZE
	.align		4
.L_12:
        /*0018*/ 	.byte	0x04, 0x12
        /*001a*/ 	.short	(.L_14 - .L_13)
	.align		4
.L_13:
        /*001c*/ 	.word	index@(_Z11calculatePiPfj)
        /*0020*/ 	.word	0x00000030
.L_14:


//--------------------- .nv.compat                --------------------------
	.section	.nv.compat,"",@"SHT_CUDA_COMPAT_INFO"
	.align	4
        /*0000*/ 	.byte	0x02, 0x09, 0x00, 0x00, 0x02, 0x02, 0x01, 0x00, 0x02, 0x05, 0x05, 0x00, 0x03, 0x07, 0x01, 0x01
        /*0010*/ 	.byte	0x02, 0x03, 0x00, 0x00, 0x02, 0x06, 0x01, 0x00, 0x04, 0x0b, 0x08, 0x00, 0x01, 0x00, 0x00, 0x00
        /*0020*/ 	.byte	0x00, 0x00, 0x00, 0x00


//--------------------- .nv.info._Z11calculatePiPfj --------------------------
	.section	.nv.info._Z11calculatePiPfj,"",@"SHT_CUDA_INFO"
	.sectionflags	@""
	.align	4


	//----- nvinfo : EIATTR_CUDA_API_VERSION
	.align		4
        /*0000*/ 	.byte	0x04, 0x37
        /*0002*/ 	.short	(.L_16 - .L_15)
.L_15:
        /*0004*/ 	.word	0x00000082


	//----- nvinfo : EIATTR_KPARAM_INFO
	.align		4
.L_16:
        /*0008*/ 	.byte	0x04, 0x17
        /*000a*/ 	.short	(.L_18 - .L_17)
.L_17:
        /*000c*/ 	.word	0x00000000
        /*0010*/ 	.short	0x0001
        /*0012*/ 	.short	0x0008
        /*0014*/ 	.byte	0x00, 0xf0, 0x11, 0x00


	//----- nvinfo : EIATTR_KPARAM_INFO
	.align		4
.L_18:
        /*0018*/ 	.byte	0x04, 0x17
        /*001a*/ 	.short	(.L_20 - .L_19)
.L_19:
        /*001c*/ 	.word	0x00000000
        /*0020*/ 	.short	0x0000
        /*0022*/ 	.short	0x0000
        /*0024*/ 	.byte	0x00, 0xf5, 0x21, 0x00


	//----- nvinfo : EIATTR_SPARSE_MMA_MASK
	.align		4
.L_20:
        /*0028*/ 	.byte	0x03, 0x50
        /*002a*/ 	.short	0x0000


	//----- nvinfo : EIATTR_MAXREG_COUNT
	.align		4
        /*002c*/ 	.byte	0x03, 0x1b
        /*002e*/ 	.short	0x00ff


	//----- nvinfo : EIATTR_MERCURY_ISA_VERSION
	.align		4
        /*0030*/ 	.byte	0x03, 0x5f
        /*0032*/ 	.short	0x0101


	//----- nvinfo : EIATTR_VRC_CTA_INIT_COUNT
	.align		4
        /*0034*/ 	.byte	0x02, 0x4a
	.zero		1
	.zero		1


	//----- nvinfo : EIATTR_EXIT_INSTR_OFFSETS
	.align		4
        /*0038*/ 	.byte	0x04, 0x1c
        /*003a*/ 	.short	(.L_22 - .L_21)


	//   ....[0]....
.L_21:
        /*003c*/ 	.word	0x00002df0


	//----- nvinfo : EIATTR_CRS_STACK_SIZE
	.align		4
.L_22:
        /*0040*/ 	.byte	0x04, 0x1e
        /*0042*/ 	.short	(.L_24 - .L_23)
.L_23:
        /*0044*/ 	.word	0x00000000


	//----- nvinfo : EIATTR_CBANK_PARAM_SIZE
	.align		4
.L_24:
        /*0048*/ 	.byte	0x03, 0x19
        /*004a*/ 	.short	0x000c


	//----- nvinfo : EIATTR_PARAM_CBANK
	.align		4
        /*004c*/ 	.byte	0x04, 0x0a
        /*004e*/ 	.short	(.L_26 - .L_25)
	.align		4
.L_25:
        /*0050*/ 	.word	index@(.nv.constant0._Z11calculatePiPfj)
        /*0054*/ 	.short	0x0380
        /*0056*/ 	.short	0x000c


	//----- nvinfo : EIATTR_SW_WAR
	.align		4
.L_26:
        /*0058*/ 	.byte	0x04, 0x36
        /*005a*/ 	.short	(.L_28 - .L_27)
.L_27:
        /*005c*/ 	.word	0x00000008
.L_28:


//--------------------- .nv.callgraph             --------------------------
	.section	.nv.callgraph,"",@"SHT_CUDA_CALLGRAPH"
	.align	4
	.sectionentsize	8
	.align		4
        /*0000*/ 	.word	0x00000000
	.align		4
        /*0004*/ 	.word	0xffffffff
	.align		4
        /*0008*/ 	.word	0x00000000
	.align		4
        /*000c*/ 	.word	0xfffffffe
	.align		4
        /*0010*/ 	.word	0x00000000
	.align		4
        /*0014*/ 	.word	0xfffffffd
	.align		4
        /*0018*/ 	.word	0x00000000
	.align		4
        /*001c*/ 	.word	0xfffffffc


//--------------------- .nv.constant4             --------------------------
	.section	.nv.constant4,"a",@progbits
	.align	8
	.align		8
.nv.constant4:
        /*0000*/ 	.dword	precalc_xorwow_matrix
	.align		8
        /*0008*/ 	.dword	precalc_xorwow_offset_matrix
	.align		8
        /*0010*/ 	.dword	mrg32k3aM1
	.align		8
        /*0018*/ 	.dword	mrg32k3aM2
	.align		8
        /*0020*/ 	.dword	mrg32k3aM1SubSeq
	.align		8
        /*0028*/ 	.dword	mrg32k3aM2SubSeq
	.align		8
        /*0030*/ 	.dword	mrg32k3aM1Seq
	.align		8
        /*0038*/ 	.dword	mrg32k3aM2Seq


//--------------------- .nv.constant3             --------------------------
	.section	.nv.constant3,"a",@progbits
	.align	8
.nv.constant3:
	.type		__cr_lgamma_table,@object
	.size		__cr_lgamma_table,(.L_8 - __cr_lgamma_table)
__cr_lgamma_table:
        /*0000*/ 	.byte	0x00, 0x00, 0x00, 0x00, 0x00, 0x00, 0x00, 0x00, 0x00, 0x00, 0x00, 0x00, 0x00, 0x00, 0x00, 0x00
        /*0010*/ 	.byte	0xef, 0x39, 0xfa, 0xfe, 0x42, 0x2e, 0xe6, 0x3f, 0x02, 0x20, 0x2a, 0xfa, 0x0b, 0xab, 0xfc, 0x3f
        /*0020*/ 	.byte	0xf9, 0x2c, 0x92, 0x7c, 0xa7, 0x6c, 0x09, 0x40, 0xc9, 0x79, 0x44, 0x3c, 0x64, 0x26, 0x13, 0x40
        /*0030*/ 	.byte	0xca, 0x01, 0xcf, 0x3a, 0x27, 0x51, 0x1a, 0x40, 0x30, 0xcc, 0x2d, 0xf3, 0xe1, 0x0c, 0x21, 0x40
        /*0040*/ 	.byte	0x0d, 0xb7, 0xfc, 0x82, 0x8e, 0x35, 0x25, 0x40
.L_8:


//--------------------- .text._Z11calculatePiPfj  --------------------------
	.section	.text._Z11calculatePiPfj,"ax",@progbits
	.align	128
        .global         _Z11calculatePiPfj
        .type           _Z11calculatePiPfj,@function
        .size           _Z11calculatePiPfj,(.L_x_13 - _Z11calculatePiPfj)
        .other          _Z11calculatePiPfj,@"STO_CUDA_ENTRY STV_DEFAULT"
_Z11calculatePiPfj:
.text._Z11calculatePiPfj:
[----:B------:R-:W0:Y:S08]  /*0000*/  LDC R1, c[0x0][0x37c] ;  /* 0x0000df00ff017b82 */ /* 0x000e300000000800 */
[----:B------:R-:W1:Y:S01]  /*0010*/  LDC R0, c[0x0][0x388] ;  /* 0x0000e200ff007b82 */ /* 0x000e620000000800 */
[----:B------:R-:W2:Y:S01]  /*0020*/  S2R R6, SR_TID.X ;  /* 0x0000000000067919 */ /* 0x000ea20000002100 */
[----:B0-----:R-:W-:Y:S01]  /*0030*/  VIADD R1, R1, 0xffffffd0 ;  /* 0xffffffd001017836 */ /* 0x001fe20000000000 */
[----:B------:R-:W0:Y:S01]  /*0040*/  LDCU.64 UR6, c[0x0][0x358] ;  /* 0x00006b00ff0677ac */ /* 0x000e220008000a00 */
[----:B------:R-:W-:Y:S01]  /*0050*/  IMAD.MOV.U32 R13, RZ, RZ, -0x75bd8fc ;  /* 0xf8a42704ff0d7424 */ /* 0x000fe200078e00ff */
[----:B------:R-:W-:Y:S01]  /*0060*/  BSSY.RECONVERGENT B0, `(.L_x_0) ;  /* 0x0000266000007945 */ /* 0x000fe20003800200 */
[----:B------:R-:W-:-:S02]  /*0070*/  IMAD.MOV.U32 R10, RZ, RZ, -0x23270784 ;  /* 0xdcd8f87cff0a7424 */ /* 0x000fc400078e00ff */
[----:B------:R-:W2:Y:S08]  /*0080*/  S2UR UR4, SR_CTAID.X ;  /* 0x00000000000479c3 */ /* 0x000eb00000002500 */
[----:B------:R-:W2:Y:S01]  /*0090*/  LDC R5, c[0x0][0x360] ;  /* 0x0000d800ff057b82 */ /* 0x000ea20000000800 */
[----:B-1----:R-:W-:-:S05]  /*00a0*/  LOP3.LUT R0, R0, 0xaad26b49, RZ, 0x3c, !PT ;  /* 0xaad26b4900007812 */ /* 0x002fca00078e3cff */
[----:B------:R-:W-:-:S04]  /*00b0*/  IMAD R0, R0, 0x4182bed5, RZ ;  /* 0x4182bed500007824 */ /* 0x000fc800078e02ff */
[C---:B------:R-:W-:Y:S01]  /*00c0*/  VIADD R7, R0.reuse, 0x583f19 ;  /* 0x00583f1900077836 */ /* 0x040fe20000000000 */
[C---:B------:R-:W-:Y:S01]  /*00d0*/  LOP3.LUT R4, R0.reuse, 0x159a55e5, RZ, 0x3c, !PT ;  /* 0x159a55e500047812 */ /* 0x040fe200078e3cff */
[C---:B------:R-:W-:Y:S02]  /*00e0*/  VIADD R2, R0.reuse, 0xd9f6dc18 ;  /* 0xd9f6dc1800027836 */ /* 0x040fe40000000000 */
[----:B------:R-:W-:Y:S02]  /*00f0*/  VIADD R3, R0, 0x75bcd15 ;  /* 0x075bcd1500037836 */ /* 0x000fe40000000000 */
[----:B------:R-:W-:Y:S02]  /*0100*/  IMAD.MOV.U32 R12, RZ, RZ, R4 ;  /* 0x000000ffff0c7224 */ /* 0x000fe400078e0004 */
[----:B------:R-:W-:Y:S01]  /*0110*/  IMAD.MOV.U32 R11, RZ, RZ, R7 ;  /* 0x000000ffff0b7224 */ /* 0x000fe200078e0007 */
[----:B------:R1:W-:Y:S01]  /*0120*/  STL.64 [R1], R2 ;  /* 0x0000000201007387 */ /* 0x0003e20000100a00 */
[----:B--2---:R-:W-:-:S02]  /*0130*/  IMAD R0, R5, UR4, R6 ;  /* 0x0000000405007c24 */ /* 0x004fc4000f8e0206 */
[----:B------:R-:W-:Y:S01]  /*0140*/  IMAD.MOV.U32 R5, RZ, RZ, -0x75bd8fc ;  /* 0xf8a42704ff057424 */ /* 0x000fe200078e00ff */
[----:B------:R1:W-:Y:S01]  /*0150*/  STL.64 [R1+0x8], R12 ;  /* 0x0000080c01007387 */ /* 0x0003e20000100a00 */
[----:B------:R-:W-:Y:S01]  /*0160*/  IMAD.MOV.U32 R6, RZ, RZ, -0x23270784 ;  /* 0xdcd8f87cff067424 */ /* 0x000fe200078e00ff */
[----:B------:R-:W-:Y:S02]  /*0170*/  ISETP.NE.AND P0, PT, R0, RZ, PT ;  /* 0x000000ff0000720c */ /* 0x000fe40003f05270 */
[----:B------:R1:W-:Y:S01]  /*0180*/  STL.64 [R1+0x10], R10 ;  /* 0x0000100a01007387 */ /* 0x0003e20000100a00 */
[----:B------:R-:W-:-:S10]  /*0190*/  SHF.R.S32.HI R8, RZ, 0x1f, R0 ;  /* 0x0000001fff087819 */ /* 0x000fd40000011400 */
[----:B0-----:R-:W-:Y:S05]  /*01a0*/  @!P0 BRA `(.L_x_1) ;  /* 0x0000002400448947 */ /* 0x001fea0003800000 */
[----:B------:R-:W-:Y:S02]  /*01b0*/  IMAD.MOV.U32 R15, RZ, RZ, R8 ;  /* 0x000000ffff0f7224 */ /* 0x000fe400078e0008 */
[----:B-1----:R-:W-:Y:S02]  /*01c0*/  IMAD.MOV.U32 R13, RZ, RZ, RZ ;  /* 0x000000ffff0d7224 */ /* 0x002fe400078e00ff */
[----:B------:R-:W-:Y:S02]  /*01d0*/  IMAD.MOV.U32 R12, RZ, RZ, R0 ;  /* 0x000000ffff0c7224 */ /* 0x000fe400078e0000 */
[----:B------:R-:W-:Y:S02]  /*01e0*/  IMAD.MOV.U32 R5, RZ, RZ, -0x75bd8fc ;  /* 0xf8a42704ff057424 */ /* 0x000fe400078e00ff */
[----:B------:R-:W-:-:S07]  /*01f0*/  IMAD.MOV.U32 R6, RZ, RZ, -0x23270784 ;  /* 0xdcd8f87cff067424 */ /* 0x000fce00078e00ff */
.L_x_10:
[----:B------:R-:W-:Y:S01]  /*0200*/  LOP3.LUT R2, R12, 0x3, RZ, 0xc0, !PT ;  /* 0x000000030c027812 */ /* 0x000fe200078ec0ff */
[----:B------:R-:W-:Y:S03]  /*0210*/  BSSY.RECONVERGENT B1, `(.L_x_2) ;  /* 0x0000244000017945 */ /* 0x000fe60003800200 */
[----:B------:R-:W-:-:S04]  /*0220*/  ISETP.NE.U32.AND P0, PT, R2, RZ, PT ;  /* 0x000000ff0200720c */ /* 0x000fc80003f05070 */
[----:B------:R-:W-:-:S13]  /*0230*/  ISETP.NE.AND.EX P0, PT, RZ, RZ, PT, P0 ;  /* 0x000000ffff00720c */ /* 0x000fda0003f05300 */
[----:B0-----:R-:W-:Y:S05]  /*0240*/  @!P0 BRA `(.L_x_3) ;  /* 0x0000002400008947 */ /* 0x001fea0003800000 */
[----:B------:R-:W0:Y:S01]  /*0250*/  LDC.64 R8, c[0x4][RZ] ;  /* 0x01000000ff087b82 */ /* 0x000e220000000a00 */
[----:B------:R-:W-:Y:S02]  /*0260*/  CS2R R2, SRZ ;  /* 0x0000000000027805 */ /* 0x000fe4000001ff00 */
[----:B------:R-:W-:Y:S02]  /*0270*/  CS2R R6, SRZ ;  /* 0x0000000000067805 */ /* 0x000fe4000001ff00 */
[----:B------:R-:W-:Y:S01]  /*0280*/  CS2R R4, SRZ ;  /* 0x0000000000047805 */ /* 0x000fe2000001ff00 */
[----:B0-----:R-:W-:-:S07]  /*0290*/  IMAD.WIDE.U32 R8, R13, 0xc80, R8 ;  /* 0x00000c800d087825 */ /* 0x001fce00078e0008 */
.L_x_5:
[----:B------:R-:W-:-:S06]  /*02a0*/  IMAD R14, R2, 0x4, R1 ;  /* 0x00000004020e7824 */ /* 0x000fcc00078e0201 */
[----:B------:R-:W5:Y:S01]  /*02b0*/  LDL R14, [R14+0x4] ;  /* 0x000004000e0e7983 */ /* 0x000f620000100800 */
[----:B------:R-:W-:-:S05]  /*02c0*/  UMOV UR4, URZ ;  /* 0x000000ff00047c82 */ /* 0x000fca0008000000 */
.L_x_4:
[----:B-----5:R-:W-:Y:S01]  /*02d0*/  SHF.R.U32.HI R22, RZ, UR4, R14 ;  /* 0x00000004ff167c19 */ /* 0x020fe2000801160e */
[----:B------:R-:W-:-:S03]  /*02e0*/  IMAD.SHL.U32 R10, R2, 0x20, RZ ;  /* 0x00000020020a7824 */ /* 0x000fc600078e00ff */
[----:B------:R-:W-:Y:S01]  /*02f0*/  LOP3.LUT R11, R22, 0x1, RZ, 0xc0, !PT ;  /* 0x00000001160b7812 */ /* 0x000fe200078ec0ff */
[----:B------:R-:W-:-:S03]  /*0300*/  VIADD R10, R10, UR4 ;  /* 0x000000040a0a7c36 */ /* 0x000fc60008000000 */
[----:B------:R-:W-:Y:S01]  /*0310*/  ISETP.NE.U32.AND P0, PT, R11, 0x1, PT ;  /* 0x000000010b00780c */ /* 0x000fe20003f05070 */
[----:B------:R-:W-:-:S03]  /*0320*/  IMAD R11, R10, 0x5, RZ ;  /* 0x000000050a0b7824 */ /* 0x000fc600078e02ff */
[----:B------:R-:W-:Y:S01]  /*0330*/  R2P PR, R22, 0x7e ;  /* 0x0000007e16007804 */ /* 0x000fe20000000000 */
[----:B------:R-:W-:-:S08]  /*0340*/  IMAD.WIDE.U32 R10, R11, 0x4, R8 ;  /* 0x000000040b0a7825 */ /* 0x000fd000078e0008 */
[----:B------:R-:W2:Y:S04]  /*0350*/  @!P0 LDG.E R16, desc[UR6][R10.64+0x10] ;  /* 0x000010060a108981 */ /* 0x000ea8000c1e1900 */
[----:B------:R-:W3:Y:S04]  /*0360*/  @P1 LDG.E R18, desc[UR6][R10.64+0x24] ;  /* 0x000024060a121981 */ /* 0x000ee8000c1e1900 */
[----:B------:R-:W4:Y:S04]  /*0370*/  @P2 LDG.E R20, desc[UR6][R10.64+0x38] ;  /* 0x000038060a142981 */ /* 0x000f28000c1e1900 */
[----:B------:R-:W4:Y:S04]  /*0380*/  @P3 LDG.E R24, desc[UR6][R10.64+0x4c] ;  /* 0x00004c060a183981 */ /* 0x000f28000c1e1900 */
[----:B------:R-:W4:Y:S04]  /*0390*/  @P4 LDG.E R26, desc[UR6][R10.64+0x60] ;  /* 0x000060060a1a4981 */ /* 0x000f28000c1e1900 */
[----:B------:R-:W4:Y:S04]  /*03a0*/  @!P0 LDG.E R17, desc[UR6][R10.64+0x4] ;  /* 0x000004060a118981 */ /* 0x000f28000c1e1900 */
[----:B------:R-:W4:Y:S04]  /*03b0*/  @!P0 LDG.E R19, desc[UR6][R10.64+0xc] ;  /* 0x00000c060a138981 */ /* 0x000f28000c1e1900 */
[----:B------:R-:W4:Y:S04]  /*03c0*/  @P1 LDG.E R21, desc[UR6][R10.64+0x18] ;  /* 0x000018060a151981 */ /* 0x000f28000c1e1900 */
[----:B------:R-:W4:Y:S04]  /*03d0*/  @P3 LDG.E R23, desc[UR6][R10.64+0x40] ;  /* 0x000040060a173981 */ /* 0x000f28000c1e1900 */
[----:B------:R-:W4:Y:S04]  /*03e0*/  @P5 LDG.E R25, desc[UR6][R10.64+0x70] ;  /* 0x000070060a195981 */ /* 0x000f28000c1e1900 */
[----:B------:R-:W4:Y:S01]  /*03f0*/  @P6 LDG.E R28, desc[UR6][R10.64+0x88] ;  /* 0x000088060a1c6981 */ /* 0x000f22000c1e1900 */
[----:B--2---:R-:W-:-:S03]  /*0400*/  @!P0 LOP3.LUT R7, R7, R16, RZ, 0x3c, !PT ;  /* 0x0000001007078212 */ /* 0x004fc600078e3cff */
[----:B------:R-:W2:Y:S01]  /*0410*/  @!P0 LDG.E R16, desc[UR6][R10.64] ;  /* 0x000000060a108981 */ /* 0x000ea2000c1e1900 */
[----:B---3--:R-:W-:-:S03]  /*0420*/  @P1 LOP3.LUT R7, R7, R18, RZ, 0x3c, !PT ;  /* 0x0000001207071212 */ /* 0x008fc600078e3cff */
[----:B------:R-:W3:Y:S01]  /*0430*/  @!P0 LDG.E R18, desc[UR6][R10.64+0x8] ;  /* 0x000008060a128981 */ /* 0x000ee2000c1e1900 */
[----:B----4-:R-:W-:-:S03]  /*0440*/  @P2 LOP3.LUT R7, R7, R20, RZ, 0x3c, !PT ;  /* 0x0000001407072212 */ /* 0x010fc600078e3cff */
[----:B------:R-:W4:Y:S01]  /*0450*/  @P1 LDG.E R20, desc[UR6][R10.64+0x14] ;  /* 0x000014060a141981 */ /* 0x000f22000c1e1900 */
[----:B------:R-:W-:-:S03]  /*0460*/  @P3 LOP3.LUT R7, R7, R24, RZ, 0x3c, !PT ;  /* 0x0000001807073212 */ /* 0x000fc600078e3cff */
[----:B------:R-:W4:Y:S01]  /*0470*/  @P5 LDG.E R24, desc[UR6][R10.64+0x74] ;  /* 0x000074060a185981 */ /* 0x000f22000c1e1900 */
[----:B------:R-:W-:-:S03]  /*0480*/  @P4 LOP3.LUT R7, R7, R26, RZ, 0x3c, !PT ;  /* 0x0000001a07074212 */ /* 0x000fc600078e3cff */
[----:B------:R-:W4:Y:S01]  /*0490*/  @P3 LDG.E R26, desc[UR6][R10.64+0x44] ;  /* 0x000044060a1a3981 */ /* 0x000f22000c1e1900 */
[----:B------:R-:W-:-:S03]  /*04a0*/  @!P0 LOP3.LUT R4, R4, R17, RZ, 0x3c, !PT ;  /* 0x0000001104048212 */ /* 0x000fc600078e3cff */
[----:B------:R-:W4:Y:S01]  /*04b0*/  @P1 LDG.E R17, desc[UR6][R10.64+0x20] ;  /* 0x000020060a111981 */ /* 0x000f22000c1e1900 */
[----:B------:R-:W-:-:S03]  /*04c0*/  @!P0 LOP3.LUT R6, R6, R19, RZ, 0x3c, !PT ;  /* 0x0000001306068212 */ /* 0x000fc600078e3cff */
[----:B------:R-:W4:Y:S01]  /*04d0*/  @P2 LDG.E R19, desc[UR6][R10.64+0x2c] ;  /* 0x00002c060a132981 */ /* 0x000f22000c1e1900 */
[----:B------:R-:W-:-:S03]  /*04e0*/  @P1 LOP3.LUT R4, R4, R21, RZ, 0x3c, !PT ;  /* 0x0000001504041212 */ /* 0x000fc600078e3cff */
[----:B------:R-:W4:Y:S01]  /*04f0*/  @P2 LDG.E R21, desc[UR6][R10.64+0x34] ;  /* 0x000034060a152981 */ /* 0x000f22000c1e1900 */
[----:B--2---:R-:W-:-:S03]  /*0500*/  @!P0 LOP3.LUT R3, R3, R16, RZ, 0x3c, !PT ;  /* 0x0000001003038212 */ /* 0x004fc600078e3cff */
[----:B------:R-:W2:Y:S01]  /*0510*/  @P1 LDG.E R16, desc[UR6][R10.64+0x1c] ;  /* 0x00001c060a101981 */ /* 0x000ea2000c1e1900 */
[----:B---3--:R-:W-:-:S03]  /*0520*/  @!P0 LOP3.LUT R5, R5, R18, RZ, 0x3c, !PT ;  /* 0x0000001205058212 */ /* 0x008fc600078e3cff */
[----:B------:R-:W3:Y:S01]  /*0530*/  @P2 LDG.E R18, desc[UR6][R10.64+0x28] ;  /* 0x000028060a122981 */ /* 0x000ee2000c1e1900 */
[----:B----4-:R-:W-:-:S03]  /*0540*/  @P1 LOP3.LUT R3, R3, R20, RZ, 0x3c, !PT ;  /* 0x0000001403031212 */ /* 0x010fc600078e3cff */
[----:B------:R-:W4:Y:S01]  /*0550*/  @P2 LDG.E R20, desc[UR6][R10.64+0x30] ;  /* 0x000030060a142981 */ /* 0x000f22000c1e1900 */
[----:B------:R-:W-:-:S03]  /*0560*/  @P5 LOP3.LUT R7, R7, R24, RZ, 0x3c, !PT ;  /* 0x0000001807075212 */ /* 0x000fc600078e3cff */
[----:B------:R-:W4:Y:S01]  /*0570*/  @P3 LDG.E R24, desc[UR6][R10.64+0x3c] ;  /* 0x00003c060a183981 */ /* 0x000f22000c1e1900 */
[----:B------:R-:W-:-:S03]  /*0580*/  @P1 LOP3.LUT R6, R6, R17, RZ, 0x3c, !PT ;  /* 0x0000001106061212 */ /* 0x000fc600078e3cff */
[----:B------:R-:W4:Y:S01]  /*0590*/  @P3 LDG.E R17, desc[UR6][R10.64+0x48] ;  /* 0x000048060a113981 */ /* 0x000f22000c1e1900 */
[----:B------:R-:W-:-:S03]  /*05a0*/  @P2 LOP3.LUT R4, R4, R19, RZ, 0x3c, !PT ;  /* 0x0000001304042212 */ /* 0x000fc600078e3cff */
[----:B------:R-:W4:Y:S01]  /*05b0*/  @P4 LDG.E R19, desc[UR6][R10.64+0x54] ;  /* 0x000054060a134981 */ /* 0x000f22000c1e1900 */
[----:B------:R-:W-:Y:S02]  /*05c0*/  @P2 LOP3.LUT R6, R6, R21, RZ, 0x3c, !PT ;  /* 0x0000001506062212 */ /* 0x000fe400078e3cff */
[----:B------:R-:W-:Y:S01]  /*05d0*/  @P3 LOP3.LUT R4, R4, R23, RZ, 0x3c, !PT ;  /* 0x0000001704043212 */ /* 0x000fe200078e3cff */
[----:B------:R-:W4:Y:S04]  /*05e0*/  @P4 LDG.E R21, desc[UR6][R10.64+0x5c] ;  /* 0x00005c060a154981 */ /* 0x000f28000c1e1900 */
[----:B------:R-:W4:Y:S01]  /*05f0*/  @P5 LDG.E R23, desc[UR6][R10.64+0x68] ;  /* 0x000068060a175981 */ /* 0x000f22000c1e1900 */
[----:B--2---:R-:W-:-:S03]  /*0600*/  @P1 LOP3.LUT R5, R5, R16, RZ, 0x3c, !PT ;  /* 0x0000001005051212 */ /* 0x004fc600078e3cff */
[----:B------:R-:W2:Y:S01]  /*0610*/  @P4 LDG.E R16, desc[UR6][R10.64+0x50] ;  /* 0x000050060a104981 */ /* 0x000ea2000c1e1900 */
[----:B---3--:R-:W-:-:S03]  /*0620*/  @P2 LOP3.LUT R3, R3, R18, RZ, 0x3c, !PT ;  /* 0x0000001203032212 */ /* 0x008fc600078e3cff */
[----:B------:R-:W3:Y:S01]  /*0630*/  @P4 LDG.E R18, desc[UR6][R10.64+0x58] ;  /* 0x000058060a124981 */ /* 0x000ee2000c1e1900 */
[----:B----4-:R-:W-:-:S03]  /*0640*/  @P2 LOP3.LUT R5, R5, R20, RZ, 0x3c, !PT ;  /* 0x0000001405052212 */ /* 0x010fc600078e3cff */
[----:B------:R-:W4:Y:S01]  /*0650*/  @P5 LDG.E R20, desc[UR6][R10.64+0x64] ;  /* 0x000064060a145981 */ /* 0x000f22000c1e1900 */
[----:B------:R-:W-:-:S03]  /*0660*/  @P3 LOP3.LUT R3, R3, R24, RZ, 0x3c, !PT ;  /* 0x0000001803033212 */ /* 0x000fc600078e3cff */
[----:B------:R-:W4:Y:S01]  /*0670*/  @P5 LDG.E R24, desc[UR6][R10.64+0x6c] ;  /* 0x00006c060a185981 */ /* 0x000f22000c1e1900 */
[----:B------:R-:W-:Y:S02]  /*0680*/  LOP3.LUT P0, RZ, R22, 0x80, RZ, 0xc0, !PT ;  /* 0x0000008016ff7812 */ /* 0x000fe4000780c0ff */
[----:B------:R-:W-:Y:S02]  /*0690*/  @P3 LOP3.LUT R5, R5, R26, RZ, 0x3c, !PT ;  /* 0x0000001a05053212 */ /* 0x000fe400078e3cff */
[----:B------:R-:W-:Y:S02]  /*06a0*/  @P3 LOP3.LUT R6, R6, R17, RZ, 0x3c, !PT ;  /* 0x0000001106063212 */ /* 0x000fe400078e3cff */
[----:B------:R-:W4:Y:S01]  /*06b0*/  @P6 LDG.E R17, desc[UR6][R10.64+0x7c] ;  /* 0x00007c060a116981 */ /* 0x000f22000c1e1900 */
[----:B------:R-:W-:-:S03]  /*06c0*/  @P4 LOP3.LUT R4, R4, R19, RZ, 0x3c, !PT ;  /* 0x0000001304044212 */ /* 0x000fc600078e3cff */
[----:B------:R-:W4:Y:S01]  /*06d0*/  @P6 LDG.E R19, desc[UR6][R10.64+0x84] ;  /* 0x000084060a136981 */ /* 0x000f22000c1e1900 */
[----:B------:R-:W-:-:S03]  /*06e0*/  @P4 LOP3.LUT R6, R6, R21, RZ, 0x3c, !PT ;  /* 0x0000001506064212 */ /* 0x000fc600078e3cff */
[----:B------:R-:W4:Y:S01]  /*06f0*/  @P0 LDG.E R26, desc[UR6][R10.64+0x9c] ;  /* 0x00009c060a1a0981 */ /* 0x000f22000c1e1900 */
[----:B------:R-:W-:-:S03]  /*0700*/  @P5 LOP3.LUT R4, R4, R23, RZ, 0x3c, !PT ;  /* 0x0000001704045212 */ /* 0x000fc600078e3cff */
        /* <DEDUP_REMOVED lines=10> */
[----:B------:R-:W-:Y:S02]  /*07b0*/  @P5 LOP3.LUT R6, R6, R25, RZ, 0x3c, !PT ;  /* 0x0000001906065212 */ /* 0x000fe400078e3cff */
[----:B------:R-:W-:Y:S02]  /*07c0*/  @P6 LOP3.LUT R7, R7, R28, RZ, 0x3c, !PT ;  /* 0x0000001c07076212 */ /* 0x000fe400078e3cff */
[----:B------:R-:W-:Y:S02]  /*07d0*/  @P6 LOP3.LUT R4, R4, R17, RZ, 0x3c, !PT ;  /* 0x0000001104046212 */ /* 0x000fe400078e3cff */
[----:B------:R-:W-:Y:S02]  /*07e0*/  @P6 LOP3.LUT R6, R6, R19, RZ, 0x3c, !PT ;  /* 0x0000001306066212 */ /* 0x000fe400078e3cff */
[----:B------:R-:W-:Y:S02]  /*07f0*/  @P0 LOP3.LUT R7, R7, R26, RZ, 0x3c, !PT ;  /* 0x0000001a07070212 */ /* 0x000fe400078e3cff */
[----:B------:R-:W-:-:S02]  /*0800*/  @P0 LOP3.LUT R4, R4, R21, RZ, 0x3c, !PT ;  /* 0x0000001504040212 */ /* 0x000fc400078e3cff */
[----:B------:R-:W-:Y:S02]  /*0810*/  @P0 LOP3.LUT R6, R6, R23, RZ, 0x3c, !PT ;  /* 0x0000001706060212 */ /* 0x000fe400078e3cff */
[----:B--2---:R-:W-:Y:S02]  /*0820*/  @P6 LOP3.LUT R3, R3, R16, RZ, 0x3c, !PT ;  /* 0x0000001003036212 */ /* 0x004fe400078e3cff */
[----:B---3--:R-:W-:Y:S02]  /*0830*/  @P6 LOP3.LUT R5, R5, R18, RZ, 0x3c, !PT ;  /* 0x0000001205056212 */ /* 0x008fe400078e3cff */
[----:B----4-:R-:W-:Y:S02]  /*0840*/  @P0 LOP3.LUT R3, R3, R20, RZ, 0x3c, !PT ;  /* 0x0000001403030212 */ /* 0x010fe400078e3cff */
[----:B------:R-:W-:Y:S02]  /*0850*/  @P0 LOP3.LUT R5, R5, R24, RZ, 0x3c, !PT ;  /* 0x0000001805050212 */ /* 0x000fe400078e3cff */
[----:B------:R-:W-:-:S13]  /*0860*/  R2P PR, R22.B1, 0x7f ;  /* 0x0000007f16007804 */ /* 0x000fda0000001000 */
[----:B------:R-:W2:Y:S04]  /*0870*/  @P0 LDG.E R18, desc[UR6][R10.64+0xa0] ;  /* 0x0000a0060a120981 */ /* 0x000ea8000c1e1900 */
[----:B------:R-:W3:Y:S04]  /*0880*/  @P0 LDG.E R19, desc[UR6][R10.64+0xa4] ;  /* 0x0000a4060a130981 */ /* 0x000ee8000c1e1900 */
[----:B------:R-:W4:Y:S04]  /*0890*/  @P0 LDG.E R20, desc[UR6][R10.64+0xa8] ;  /* 0x0000a8060a140981 */ /* 0x000f28000c1e1900 */
[----:B------:R-:W4:Y:S04]  /*08a0*/  @P0 LDG.E R21, desc[UR6][R10.64+0xac] ;  /* 0x0000ac060a150981 */ /* 0x000f28000c1e1900 */
[----:B------:R-:W4:Y:S04]  /*08b0*/  @P0 LDG.E R24, desc[UR6][R10.64+0xb0] ;  /* 0x0000b0060a180981 */ /* 0x000f28000c1e1900 */
[----:B------:R-:W4:Y:S04]  /*08c0*/  @P1 LDG.E R16, desc[UR6][R10.64+0xbc] ;  /* 0x0000bc060a101981 */ /* 0x000f28000c1e1900 */
[----:B------:R-:W4:Y:S04]  /*08d0*/  @P1 LDG.E R26, desc[UR6][R10.64+0xb4] ;  /* 0x0000b4060a1a1981 */ /* 0x000f28000c1e1900 */
        /* <DEDUP_REMOVED lines=11> */
[----:B------:R-:W-:Y:S01]  /*0990*/  LOP3.LUT P0, RZ, R22, 0x8000, RZ, 0xc0, !PT ;  /* 0x0000800016ff7812 */ /* 0x000fe2000780c0ff */
[----:B------:R-:W4:Y:S01]  /*09a0*/  @P2 LDG.E R24, desc[UR6][R10.64+0xd8] ;  /* 0x0000d8060a182981 */ /* 0x000f22000c1e1900 */
[----:B------:R-:W-:-:S03]  /*09b0*/  @P1 LOP3.LUT R5, R5, R16, RZ, 0x3c, !PT ;  /* 0x0000001005051212 */ /* 0x000fc600078e3cff */
[----:B------:R-:W4:Y:S01]  /*09c0*/  @P2 LDG.E R22, desc[UR6][R10.64+0xd0] ;  /* 0x0000d0060a162981 */ /* 0x000f22000c1e1900 */
[----:B------:R-:W-:-:S03]  /*09d0*/  @P1 LOP3.LUT R3, R3, R26, RZ, 0x3c, !PT ;  /* 0x0000001a03031212 */ /* 0x000fc600078e3cff */
[----:B------:R-:W4:Y:S01]  /*09e0*/  @P3 LDG.E R16, desc[UR6][R10.64+0xe4] ;  /* 0x0000e4060a103981 */ /* 0x000f22000c1e1900 */
[----:B------:R-:W-:-:S03]  /*09f0*/  @P1 LOP3.LUT R4, R4, R23, RZ, 0x3c, !PT ;  /* 0x0000001704041212 */ /* 0x000fc600078e3cff */
[----:B------:R-:W4:Y:S01]  /*0a00*/  @P3 LDG.E R26, desc[UR6][R10.64+0xdc] ;  /* 0x0000dc060a1a3981 */ /* 0x000f22000c1e1900 */
[----:B------:R-:W-:-:S03]  /*0a10*/  @P1 LOP3.LUT R6, R6, R17, RZ, 0x3c, !PT ;  /* 0x0000001106061212 */ /* 0x000fc600078e3cff */
        /* <DEDUP_REMOVED lines=43> */
[----:B------:R-:W-:-:S04]  /*0cd0*/  UIADD3 UR4, UPT, UPT, UR4, 0x10, URZ ;  /* 0x0000001004047890 */ /* 0x000fc8000fffe0ff */
[----:B------:R-:W-:Y:S01]  /*0ce0*/  UISETP.NE.AND UP0, UPT, UR4, 0x20, UPT ;  /* 0x000000200400788c */ /* 0x000fe2000bf05270 */
[----:B--2---:R-:W-:Y:S02]  /*0cf0*/  @P5 LOP3.LUT R7, R7, R18, RZ, 0x3c, !PT ;  /* 0x0000001207075212 */ /* 0x004fe400078e3cff */
[----:B---3--:R-:W-:Y:S02]  /*0d00*/  @P6 LOP3.LUT R4, R4, R19, RZ, 0x3c, !PT ;  /* 0x0000001304046212 */ /* 0x008fe400078e3cff */
[----:B----4-:R-:W-:Y:S02]  /*0d10*/  @P6 LOP3.LUT R3, R3, R20, RZ, 0x3c, !PT ;  /* 0x0000001403036212 */ /* 0x010fe400078e3cff */
[----:B------:R-:W-:Y:S02]  /*0d20*/  @P6 LOP3.LUT R6, R6, R21, RZ, 0x3c, !PT ;  /* 0x0000001506066212 */ /* 0x000fe400078e3cff */
[----:B------:R-:W-:Y:S02]  /*0d30*/  @P6 LOP3.LUT R5, R5, R22, RZ, 0x3c, !PT ;  /* 0x0000001605056212 */ /* 0x000fe400078e3cff */
[----:B------:R-:W-:-:S02]  /*0d40*/  @P6 LOP3.LUT R7, R7, R16, RZ, 0x3c, !PT ;  /* 0x0000001007076212 */ /* 0x000fc400078e3cff */
[----:B------:R-:W-:Y:S02]  /*0d50*/  @P0 LOP3.LUT R3, R3, R24, RZ, 0x3c, !PT ;  /* 0x0000001803030212 */ /* 0x000fe400078e3cff */
[----:B------:R-:W-:Y:S02]  /*0d60*/  @P0 LOP3.LUT R7, R7, R28, RZ, 0x3c, !PT ;  /* 0x0000001c07070212 */ /* 0x000fe400078e3cff */
[----:B------:R-:W-:Y:S02]  /*0d70*/  @P0 LOP3.LUT R5, R5, R26, RZ, 0x3c, !PT ;  /* 0x0000001a05050212 */ /* 0x000fe400078e3cff */
[----:B------:R-:W-:Y:S02]  /*0d80*/  @P0 LOP3.LUT R6, R6, R23, RZ, 0x3c, !PT ;  /* 0x0000001706060212 */ /* 0x000fe400078e3cff */
[----:B------:R-:W-:Y:S01]  /*0d90*/  @P0 LOP3.LUT R4, R4, R17, RZ, 0x3c, !PT ;  /* 0x0000001104040212 */ /* 0x000fe200078e3cff */
[----:B------:R-:W-:Y:S06]  /*0da0*/  BRA.U UP0, `(.L_x_4) ;  /* 0xfffffff500487547 */ /* 0x000fec000b83ffff */
[----:B------:R-:W-:-:S05]  /*0db0*/  VIADD R2, R2, 0x1 ;  /* 0x0000000102027836 */ /* 0x000fca0000000000 */
[----:B------:R-:W-:-:S13]  /*0dc0*/  ISETP.NE.AND P0, PT, R2, 0x5, PT ;  /* 0x000000050200780c */ /* 0x000fda0003f05270 */
[----:B------:R-:W-:Y:S05]  /*0dd0*/  @P0 BRA `(.L_x_5) ;  /* 0xfffffff400300947 */ /* 0x000fea000383ffff */
[----:B------:R-:W-:Y:S01]  /*0de0*/  LOP3.LUT R2, R12, 0x3, RZ, 0xc0, !PT ;  /* 0x000000030c027812 */ /* 0x000fe200078ec0ff */
[----:B------:R0:W-:Y:S03]  /*0df0*/  STL [R1+0x4], R3 ;  /* 0x0000040301007387 */ /* 0x0001e60000100800 */
[----:B------:R-:W-:Y:S01]  /*0e00*/  ISETP.NE.U32.AND P0, PT, R2, 0x1, PT ;  /* 0x000000010200780c */ /* 0x000fe20003f05070 */
[----:B------:R0:W-:Y:S03]  /*0e10*/  STL.64 [R1+0x8], R4 ;  /* 0x0000080401007387 */ /* 0x0001e60000100a00 */
[----:B------:R-:W-:Y:S01]  /*0e20*/  ISETP.NE.AND.EX P0, PT, RZ, RZ, PT, P0 ;  /* 0x000000ffff00720c */ /* 0x000fe20003f05300 */
[----:B------:R0:W-:-:S12]  /*0e30*/  STL.64 [R1+0x10], R6 ;  /* 0x0000100601007387 */ /* 0x0001d80000100a00 */
[----:B0-----:R-:W-:Y:S05]  /*0e40*/  @!P0 BRA `(.L_x_3) ;  /* 0x0000001800008947 */ /* 0x001fea0003800000 */
[----:B------:R-:W-:Y:S01]  /*0e50*/  UMOV UR4, URZ ;  /* 0x000000ff00047c82 */ /* 0x000fe20008000000 */
[----:B------:R-:W-:Y:S01]  /*0e60*/  UMOV UR5, URZ ;  /* 0x000000ff00057c82 */ /* 0x000fe20008000000 */
[----:B------:R-:W-:Y:S01]  /*0e70*/  CS2R R2, SRZ ;  /* 0x0000000000027805 */ /* 0x000fe2000001ff00 */
[----:B------:R-:W-:Y:S02]  /*0e80*/  IMAD.U32 R7, RZ, RZ, UR4 ;  /* 0x00000004ff077e24 */ /* 0x000fe4000f8e00ff */
[----:B------:R-:W-:Y:S02]  /*0e90*/  IMAD.U32 R6, RZ, RZ, UR5 ;  /* 0x00000005ff067e24 */ /* 0x000fe4000f8e00ff */
[----:B------:R-:W-:Y:S02]  /*0ea0*/  IMAD.U32 R5, RZ, RZ, UR4 ;  /* 0x00000004ff057e24 */ /* 0x000fe4000f8e00ff */
[----:B------:R-:W-:-:S07]  /*0eb0*/  IMAD.U32 R4, RZ, RZ, UR5 ;  /* 0x00000005ff047e24 */ /* 0x000fce000f8e00ff */
.L_x_7:
[----:B------:R-:W-:-:S06]  /*0ec0*/  IMAD R14, R2, 0x4, R1 ;  /* 0x00000004020e7824 */ /* 0x000fcc00078e0201 */
[----:B------:R-:W5:Y:S01]  /*0ed0*/  LDL R14, [R14+0x4] ;  /* 0x000004000e0e7983 */ /* 0x000f620000100800 */
[----:B------:R-:W-:-:S05]  /*0ee0*/  UMOV UR4, URZ ;  /* 0x000000ff00047c82 */ /* 0x000fca0008000000 */
.L_x_6:
        /* <DEDUP_REMOVED lines=183> */
[----:B0-----:R-:W-:Y:S05]  /*1a60*/  @P0 BRA `(.L_x_3) ;  /* 0x0000000800f80947 */ /* 0x001fea0003800000 */
[----:B------:R-:W-:Y:S01]  /*1a70*/  UMOV UR4, URZ ;  /* 0x000000ff00047c82 */ /* 0x000fe20008000000 */
[----:B------:R-:W-:Y:S01]  /*1a80*/  UMOV UR5, URZ ;  /* 0x000000ff00057c82 */ /* 0x000fe20008000000 */
[----:B------:R-:W-:Y:S01]  /*1a90*/  CS2R R2, SRZ ;  /* 0x0000000000027805 */ /* 0x000fe2000001ff00 */
[----:B------:R-:W-:Y:S02]  /*1aa0*/  IMAD.U32 R7, RZ, RZ, UR4 ;  /* 0x00000004ff077e24 */ /* 0x000fe4000f8e00ff */
[----:B------:R-:W-:Y:S02]  /*1ab0*/  IMAD.U32 R6, RZ, RZ, UR5 ;  /* 0x00000005ff067e24 */ /* 0x000fe4000f8e00ff */
[----:B------:R-:W-:Y:S02]  /*1ac0*/  IMAD.U32 R5, RZ, RZ, UR4 ;  /* 0x00000004ff057e24 */ /* 0x000fe4000f8e00ff */
[----:B------:R-:W-:-:S07]  /*1ad0*/  IMAD.U32 R4, RZ, RZ, UR5 ;  /* 0x00000005ff047e24 */ /* 0x000fce000f8e00ff */
.L_x_9:
[----:B------:R-:W-:-:S06]  /*1ae0*/  IMAD R14, R2, 0x4, R1 ;  /* 0x00000004020e7824 */ /* 0x000fcc00078e0201 */
[----:B------:R-:W5:Y:S01]  /*1af0*/  LDL R14, [R14+0x4] ;  /* 0x000004000e0e7983 */ /* 0x000f620000100800 */
[----:B------:R-:W-:-:S05]  /*1b00*/  UMOV UR4, URZ ;  /* 0x000000ff00047c82 */ /* 0x000fca0008000000 */
.L_x_8:
        /* <DEDUP_REMOVED lines=177> */
[----:B------:R0:W-:Y:S04]  /*2620*/  STL [R1+0x4], R3 ;  /* 0x0000040301007387 */ /* 0x0001e80000100800 */
[----:B------:R0:W-:Y:S04]  /*2630*/  STL.64 [R1+0x8], R4 ;  /* 0x0000080401007387 */ /* 0x0001e80000100a00 */
[----:B------:R0:W-:Y:S02]  /*2640*/  STL.64 [R1+0x10], R6 ;  /* 0x0000100601007387 */ /* 0x0001e40000100a00 */
.L_x_3:
[----:B------:R-:W-:Y:S05]  /*2650*/  BSYNC.RECONVERGENT B1 ;  /* 0x0000000000017941 */ /* 0x000fea0003800200 */
.L_x_2:
[C---:B------:R-:W-:Y:S01]  /*2660*/  ISETP.GT.U32.AND P0, PT, R12.reuse, 0x3, PT ;  /* 0x000000030c00780c */ /* 0x040fe20003f04070 */
[----:B------:R-:W-:Y:S01]  /*2670*/  VIADD R13, R13, 0x1 ;  /* 0x000000010d0d7836 */ /* 0x000fe20000000000 */
[--C-:B------:R-:W-:Y:S02]  /*2680*/  SHF.R.U64 R12, R12, 0x2, R15.reuse ;  /* 0x000000020c0c7819 */ /* 0x100fe4000000120f */
[----:B------:R-:W-:Y:S02]  /*2690*/  ISETP.GT.U32.AND.EX P0, PT, R15, RZ, PT, P0 ;  /* 0x000000ff0f00720c */ /* 0x000fe40003f04100 */
[----:B------:R-:W-:-:S11]  /*26a0*/  SHF.R.U32.HI R15, RZ, 0x2, R15 ;  /* 0x00000002ff0f7819 */ /* 0x000fd6000001160f */
[----:B------:R-:W-:Y:S05]  /*26b0*/  @P0 BRA `(.L_x_10) ;  /* 0xffffffd800d00947 */ /* 0x000fea000383ffff */
.L_x_1:
[----:B------:R-:W-:Y:S05]  /*26c0*/  BSYNC.RECONVERGENT B0 ;  /* 0x0000000000007941 */ /* 0x000fea0003800200 */
.L_x_0:
[----:B------:R-:W2:Y:S01]  /*26d0*/  LDCU UR4, c[0x0][0x388] ;  /* 0x00007100ff0477ac */ /* 0x000ea20008000800 */
[----:B------:R-:W-:Y:S02]  /*26e0*/  IMAD.MOV.U32 R9, RZ, RZ, R3 ;  /* 0x000000ffff097224 */ /* 0x000fe400078e0003 */
[----:B01----:R-:W-:Y:S01]  /*26f0*/  IMAD.MOV.U32 R3, RZ, RZ, RZ ;  /* 0x000000ffff037224 */ /* 0x003fe200078e00ff */
[----:B--2---:R-:W-:-:S04]  /*2700*/  ULOP3.LUT UR4, UR4, 0xaad26b49, URZ, 0x3c, !UPT ;  /* 0xaad26b4904047892 */ /* 0x004fc8000f8e3cff */
[----:B------:R-:W-:-:S04]  /*2710*/  UIMAD UR4, UR4, 0x4182bed5, URZ ;  /* 0x4182bed5040478a4 */ /* 0x000fc8000f8e02ff */
[----:B------:R-:W-:-:S06]  /*2720*/  UIADD3 UR4, UPT, UPT, UR4, -0x26039c23, URZ ;  /* 0xd9fc63dd04047890 */ /* 0x000fcc000fffe0ff */
[----:B------:R-:W-:Y:S01]  /*2730*/  IMAD.U32 R2, RZ, RZ, UR4 ;  /* 0x00000004ff027e24 */ /* 0x000fe2000f8e00ff */
[----:B------:R-:W-:-:S06]  /*2740*/  UMOV UR4, URZ ;  /* 0x000000ff00047c82 */ /* 0x000fcc0008000000 */
.L_x_11:
[----:B------:R-:W-:Y:S01]  /*2750*/  SHF.R.U32.HI R8, RZ, 0x2, R9 ;  /* 0x00000002ff087819 */ /* 0x000fe20000011609 */
[----:B------:R-:W-:Y:S01]  /*2760*/  UIADD3 UR4, UPT, UPT, UR4, 0x4, URZ ;  /* 0x0000000404047890 */ /* 0x000fe2000fffe0ff */
[----:B------:R-:W-:Y:S02]  /*2770*/  SHF.R.U32.HI R11, RZ, 0x2, R4 ;  /* 0x00000002ff0b7819 */ /* 0x000fe40000011604 */
[----:B------:R-:W-:Y:S01]  /*2780*/  LOP3.LUT R8, R8, R9, RZ, 0x3c, !PT ;  /* 0x0000000908087212 */ /* 0x000fe200078e3cff */
[----:B------:R-:W-:Y:S01]  /*2790*/  IMAD.SHL.U32 R9, R7, 0x10, RZ ;  /* 0x0000001007097824 */ /* 0x000fe200078e00ff */
[----:B------:R-:W-:Y:S01]  /*27a0*/  LOP3.LUT R4, R11, R4, RZ, 0x3c, !PT ;  /* 0x000000040b047212 */ /* 0x000fe200078e3cff */
[----:B------:R-:W-:Y:S01]  /*27b0*/  UISETP.NE.AND UP0, UPT, UR4, 0x10000, UPT ;  /* 0x000100000400788c */ /* 0x000fe2000bf05270 */
[----:B------:R-:W-:Y:S01]  /*27c0*/  SHF.R.U32.HI R13, RZ, 0x2, R6 ;  /* 0x00000002ff0d7819 */ /* 0x000fe20000011606 */
[----:B------:R-:W-:-:S03]  /*27d0*/  IMAD.SHL.U32 R10, R8, 0x2, RZ ;  /* 0x00000002080a7824 */ /* 0x000fc600078e00ff */
[----:B------:R-:W-:Y:S02]  /*27e0*/  LOP3.LUT R6, R13, R6, RZ, 0x3c, !PT ;  /* 0x000000060d067212 */ /* 0x000fe400078e3cff */
[----:B------:R-:W-:Y:S01]  /*27f0*/  LOP3.LUT R10, R8, R10, R9, 0x96, !PT ;  /* 0x0000000a080a7212 */ /* 0x000fe200078e9609 */
[----:B------:R-:W-:-:S03]  /*2800*/  IMAD.SHL.U32 R8, R4, 0x2, RZ ;  /* 0x0000000204087824 */ /* 0x000fc600078e00ff */
[----:B------:R-:W-:Y:S02]  /*2810*/  LOP3.LUT R11, R10, R7, RZ, 0x3c, !PT ;  /* 0x000000070a0b7212 */ /* 0x000fe400078e3cff */
[----:B------:R-:W-:-:S03]  /*2820*/  SHF.R.U32.HI R10, RZ, 0x2, R5 ;  /* 0x00000002ff0a7819 */ /* 0x000fc60000011605 */
[----:B------:R-:W-:Y:S01]  /*2830*/  IMAD.SHL.U32 R9, R11, 0x10, RZ ;  /* 0x000000100b097824 */ /* 0x000fe200078e00ff */
[----:B------:R-:W-:-:S04]  /*2840*/  LOP3.LUT R10, R10, R5, RZ, 0x3c, !PT ;  /* 0x000000050a0a7212 */ /* 0x000fc800078e3cff */
[----:B------:R-:W-:Y:S01]  /*2850*/  LOP3.LUT R8, R4, R8, R9, 0x96, !PT ;  /* 0x0000000804087212 */ /* 0x000fe200078e9609 */
[----:B------:R-:W-:-:S03]  /*2860*/  IMAD.SHL.U32 R4, R10, 0x2, RZ ;  /* 0x000000020a047824 */ /* 0x000fc600078e00ff */
[----:B------:R-:W-:Y:S02]  /*2870*/  LOP3.LUT R5, R8, R11, RZ, 0x3c, !PT ;  /* 0x0000000b08057212 */ /* 0x000fe400078e3cff */
[----:B------:R-:W-:Y:S02]  /*2880*/  SHF.R.U32.HI R8, RZ, 0x2, R7 ;  /* 0x00000002ff087819 */ /* 0x000fe40000011607 */
[----:B------:R-:W-:Y:S01]  /*2890*/  SHF.R.U32.HI R12, RZ, 0x2, R5 ;  /* 0x00000002ff0c7819 */ /* 0x000fe20000011605 */
[----:B------:R-:W-:Y:S01]  /*28a0*/  IMAD.SHL.U32 R9, R5, 0x10, RZ ;  /* 0x0000001005097824 */ /* 0x000fe200078e00ff */
[----:B------:R-:W-:Y:S02]  /*28b0*/  LOP3.LUT R8, R8, R7, RZ, 0x3c, !PT ;  /* 0x0000000708087212 */ /* 0x000fe400078e3cff */
[----:B------:R-:W-:Y:S02]  /*28c0*/  LOP3.LUT R12, R12, R5, RZ, 0x3c, !PT ;  /* 0x000000050c0c7212 */ /* 0x000fe400078e3cff */
[----:B------:R-:W-:-:S04]  /*28d0*/  LOP3.LUT R4, R10, R4, R9, 0x96, !PT ;  /* 0x000000040a047212 */ /* 0x000fc800078e9609 */
[----:B------:R-:W-:Y:S01]  /*28e0*/  LOP3.LUT R13, R4, R5, RZ, 0x3c, !PT ;  /* 0x00000005040d7212 */ /* 0x000fe200078e3cff */
[----:B------:R-:W-:-:S03]  /*28f0*/  IMAD.SHL.U32 R4, R6, 0x2, RZ ;  /* 0x0000000206047824 */ /* 0x000fc600078e00ff */
[----:B------:R-:W-:Y:S01]  /*2900*/  SHF.R.U32.HI R14, RZ, 0x2, R13 ;  /* 0x00000002ff0e7819 */ /* 0x000fe2000001160d */
[----:B------:R-:W-:-:S03]  /*2910*/  IMAD.SHL.U32 R9, R13, 0x10, RZ ;  /* 0x000000100d097824 */ /* 0x000fc600078e00ff */
[-C--:B------:R-:W-:Y:S02]  /*2920*/  LOP3.LUT R14, R14, R13.reuse, RZ, 0x3c, !PT ;  /* 0x0000000d0e0e7212 */ /* 0x080fe400078e3cff */
[----:B------:R-:W-:Y:S02]  /*2930*/  LOP3.LUT R4, R6, R4, R9, 0x96, !PT ;  /* 0x0000000406047212 */ /* 0x000fe400078e9609 */
[----:B------:R-:W-:Y:S02]  /*2940*/  SHF.R.U32.HI R6, RZ, 0x2, R11 ;  /* 0x00000002ff067819 */ /* 0x000fe4000001160b */
[----:B------:R-:W-:Y:S01]  /*2950*/  LOP3.LUT R9, R4, R13, RZ, 0x3c, !PT ;  /* 0x0000000d04097212 */ /* 0x000fe200078e3cff */
[----:B------:R-:W-:Y:S01]  /*2960*/  IMAD.SHL.U32 R4, R8, 0x2, RZ ;  /* 0x0000000208047824 */ /* 0x000fe200078e00ff */
[----:B------:R-:W-:-:S03]  /*2970*/  IADD3 R13, PT, PT, R2, 0xb0f8a, R13 ;  /* 0x000b0f8a020d7810 */ /* 0x000fc60007ffe00d */
[----:B------:R-:W-:Y:S01]  /*2980*/  IMAD.SHL.U32 R7, R9, 0x10, RZ ;  /* 0x0000001009077824 */ /* 0x000fe200078e00ff */
[----:B------:R-:W-:-:S04]  /*2990*/  I2FP.F32.U32 R13, R13 ;  /* 0x0000000d000d7245 */ /* 0x000fc80000201000 */
[----:B------:R-:W-:Y:S02]  /*29a0*/  LOP3.LUT R4, R8, R4, R7, 0x96, !PT ;  /* 0x0000000408047212 */ /* 0x000fe400078e9607 */
[----:B------:R-:W-:Y:S01]  /*29b0*/  LOP3.LUT R7, R6, R11, RZ, 0x3c, !PT ;  /* 0x0000000b06077212 */ /* 0x000fe200078e3cff */
[----:B------:R-:W-:Y:S01]  /*29c0*/  IMAD.IADD R11, R11, 0x1, R2 ;  /* 0x000000010b0b7824 */ /* 0x000fe200078e0202 */
[----:B------:R-:W-:Y:S02]  /*29d0*/  LOP3.LUT R4, R4, R9, RZ, 0x3c, !PT ;  /* 0x0000000904047212 */ /* 0x000fe400078e3cff */
[----:B------:R-:W-:Y:S01]  /*29e0*/  IADD3 R6, PT, PT, R2, 0x587c5, R5 ;  /* 0x000587c502067810 */ /* 0x000fe20007ffe005 */
[----:B------:R-:W-:Y:S01]  /*29f0*/  IMAD.SHL.U32 R10, R7, 0x2, RZ ;  /* 0x00000002070a7824 */ /* 0x000fe200078e00ff */
[----:B------:R-:W-:Y:S01]  /*2a00*/  I2FP.F32.U32 R11, R11 ;  /* 0x0000000b000b7245 */ /* 0x000fe20000201000 */
[----:B------:R-:W-:-:S05]  /*2a10*/  IMAD.SHL.U32 R8, R4, 0x10, RZ ;  /* 0x0000001004087824 */ /* 0x000fca00078e00ff */
[----:B------:R-:W-:Y:S01]  /*2a20*/  LOP3.LUT R7, R7, R10, R8, 0x96, !PT ;  /* 0x0000000a07077212 */ /* 0x000fe200078e9608 */
[----:B------:R-:W-:-:S03]  /*2a30*/  IMAD.MOV.U32 R8, RZ, RZ, 0x2f800000 ;  /* 0x2f800000ff087424 */ /* 0x000fc600078e00ff */
[----:B------:R-:W-:Y:S01]  /*2a40*/  LOP3.LUT R5, R7, R4, RZ, 0x3c, !PT ;  /* 0x0000000407057212 */ /* 0x000fe200078e3cff */
[----:B------:R-:W-:Y:S01]  /*2a50*/  FFMA R11, R11, R8, 1.1641532182693481445e-10 ;  /* 0x2f0000000b0b7423 */ /* 0x000fe20000000008 */
[----:B------:R-:W-:Y:S01]  /*2a60*/  I2FP.F32.U32 R7, R6 ;  /* 0x0000000600077245 */ /* 0x000fe20000201000 */
[----:B------:R-:W-:Y:S02]  /*2a70*/  IMAD.SHL.U32 R6, R12, 0x2, RZ ;  /* 0x000000020c067824 */ /* 0x000fe400078e00ff */
[-C--:B------:R-:W-:Y:S01]  /*2a80*/  FFMA R13, R13, R8.reuse, 1.1641532182693481445e-10 ;  /* 0x2f0000000d0d7423 */ /* 0x080fe20000000008 */
[----:B------:R-:W-:Y:S02]  /*2a90*/  IMAD.SHL.U32 R15, R5, 0x10, RZ ;  /* 0x00000010050f7824 */ /* 0x000fe400078e00ff */
[----:B------:R-:W-:-:S03]  /*2aa0*/  FFMA R7, R7, R8, 1.1641532182693481445e-10 ;  /* 0x2f00000007077423 */ /* 0x000fc60000000008 */
[----:B------:R-:W-:Y:S01]  /*2ab0*/  LOP3.LUT R6, R12, R6, R15, 0x96, !PT ;  /* 0x000000060c067212 */ /* 0x000fe200078e960f */
[----:B------:R-:W-:Y:S01]  /*2ac0*/  FMUL R10, R7, R7 ;  /* 0x00000007070a7220 */ /* 0x000fe20000400000 */
[----:B------:R-:W-:Y:S01]  /*2ad0*/  IADD3 R7, PT, PT, R2, 0x10974f, R9 ;  /* 0x0010974f02077810 */ /* 0x000fe20007ffe009 */
[----:B------:R-:W-:Y:S01]  /*2ae0*/  IMAD.SHL.U32 R12, R14, 0x2, RZ ;  /* 0x000000020e0c7824 */ /* 0x000fe200078e00ff */
[----:B------:R-:W-:Y:S01]  /*2af0*/  LOP3.LUT R6, R6, R5, RZ, 0x3c, !PT ;  /* 0x0000000506067212 */ /* 0x000fe200078e3cff */
[----:B------:R-:W-:Y:S01]  /*2b00*/  FFMA R10, R11, R11, R10 ;  /* 0x0000000b0b0a7223 */ /* 0x000fe2000000000a */
[----:B------:R-:W-:Y:S02]  /*2b10*/  I2FP.F32.U32 R7, R7 ;  /* 0x0000000700077245 */ /* 0x000fe40000201000 */
[----:B------:R-:W-:Y:S01]  /*2b20*/  IADD3 R11, PT, PT, R2, 0x161f14, R4 ;  /* 0x00161f14020b7810 */ /* 0x000fe20007ffe004 */
[----:B------:R-:W-:Y:S01]  /*2b30*/  IMAD.SHL.U32 R15, R6, 0x10, RZ ;  /* 0x00000010060f7824 */ /* 0x000fe200078e00ff */
[----:B------:R-:W-:Y:S01]  /*2b40*/  FSETP.GTU.AND P0, PT, R10, 1, PT ;  /* 0x3f8000000a00780b */ /* 0x000fe20003f0c000 */
[----:B------:R-:W-:Y:S01]  /*2b50*/  FFMA R7, R7, R8, 1.1641532182693481445e-10 ;  /* 0x2f00000007077423 */ /* 0x000fe20000000008 */
[----:B------:R-:W-:-:S02]  /*2b60*/  I2FP.F32.U32 R11, R11 ;  /* 0x0000000b000b7245 */ /* 0x000fc40000201000 */
[----:B------:R-:W-:Y:S02]  /*2b70*/  LOP3.LUT R17, R14, R12, R15, 0x96, !PT ;  /* 0x0000000c0e117212 */ /* 0x000fe400078e960f */
[----:B------:R-:W-:Y:S01]  /*2b80*/  IADD3 R12, PT, PT, R2, 0x1ba6d9, R5 ;  /* 0x001ba6d9020c7810 */ /* 0x000fe20007ffe005 */
[----:B------:R-:W-:-:S03]  /*2b90*/  FFMA R11, R11, R8, 1.1641532182693481445e-10 ;  /* 0x2f0000000b0b7423 */ /* 0x000fc60000000008 */
[----:B------:R-:W-:Y:S01]  /*2ba0*/  I2FP.F32.U32 R15, R12 ;  /* 0x0000000c000f7245 */ /* 0x000fe20000201000 */
[----:B------:R-:W-:Y:S01]  /*2bb0*/  FMUL R12, R7, R7 ;  /* 0x00000007070c7220 */ /* 0x000fe20000400000 */
[----:B------:R-:W-:-:S03]  /*2bc0*/  LOP3.LUT R7, R17, R6, RZ, 0x3c, !PT ;  /* 0x0000000611077212 */ /* 0x000fc600078e3cff */
[----:B------:R-:W-:Y:S01]  /*2bd0*/  FFMA R15, R15, R8, 1.1641532182693481445e-10 ;  /* 0x2f0000000f0f7423 */ /* 0x000fe20000000008 */
[C---:B------:R-:W-:Y:S01]  /*2be0*/  IADD3 R14, PT, PT, R2.reuse, 0x26b663, R7 ;  /* 0x0026b663020e7810 */ /* 0x040fe20007ffe007 */
[----:B------:R-:W-:Y:S01]  /*2bf0*/  FFMA R12, R13, R13, R12 ;  /* 0x0000000d0d0c7223 */ /* 0x000fe2000000000c */
[C---:B------:R-:W-:Y:S01]  /*2c00*/  IADD3 R13, PT, PT, R2.reuse, 0x212e9e, R6 ;  /* 0x00212e9e020d7810 */ /* 0x040fe20007ffe006 */
[----:B------:R-:W-:Y:S01]  /*2c10*/  FMUL R10, R15, R15 ;  /* 0x0000000f0f0a7220 */ /* 0x000fe20000400000 */
[----:B------:R-:W-:Y:S01]  /*2c20*/  I2FP.F32.U32 R15, R14 ;  /* 0x0000000e000f7245 */ /* 0x000fe20000201000 */
[----:B------:R-:W-:Y:S01]  /*2c30*/  VIADD R2, R2, 0x2c3e28 ;  /* 0x002c3e2802027836 */ /* 0x000fe20000000000 */
[----:B------:R-:W-:Y:S01]  /*2c40*/  I2FP.F32.U32 R13, R13 ;  /* 0x0000000d000d7245 */ /* 0x000fe20000201000 */
[----:B------:R-:W-:Y:S01]  /*2c50*/  FFMA R10, R11, R11, R10 ;  /* 0x0000000b0b0a7223 */ /* 0x000fe2000000000a */
[----:B------:R-:W-:Y:S01]  /*2c60*/  FSETP.GTU.AND P1, PT, R12, 1, PT ;  /* 0x3f8000000c00780b */ /* 0x000fe20003f2c000 */
[----:B------:R-:W-:Y:S01]  /*2c70*/  FFMA R15, R15, R8, 1.1641532182693481445e-10 ;  /* 0x2f0000000f0f7423 */ /* 0x000fe20000000008 */
[----:B------:R-:W-:-:S02]  /*2c80*/  VIADD R12, R3, 0x1 ;  /* 0x00000001030c7836 */ /* 0x000fc40000000000 */
[----:B------:R-:W-:Y:S01]  /*2c90*/  FFMA R13, R13, R8, 1.1641532182693481445e-10 ;  /* 0x2f0000000d0d7423 */ /* 0x000fe20000000008 */
[----:B------:R-:W-:Y:S02]  /*2ca0*/  @P0 IMAD.MOV R12, RZ, RZ, R3 ;  /* 0x000000ffff0c0224 */ /* 0x000fe400078e0203 */
[----:B------:R-:W-:Y:S01]  /*2cb0*/  FMUL R8, R15, R15 ;  /* 0x0000000f0f087220 */ /* 0x000fe20000400000 */
[----:B------:R-:W-:Y:S01]  /*2cc0*/  FSETP.GTU.AND P0, PT, R10, 1, PT ;  /* 0x3f8000000a00780b */ /* 0x000fe20003f0c000 */
[----:B------:R-:W-:Y:S02]  /*2cd0*/  VIADD R3, R12, 0x1 ;  /* 0x000000010c037836 */ /* 0x000fe40000000000 */
[----:B------:R-:W-:Y:S02]  /*2ce0*/  FFMA R8, R13, R13, R8 ;  /* 0x0000000d0d087223 */ /* 0x000fe40000000008 */
[----:B------:R-:W-:-:S03]  /*2cf0*/  @P1 IMAD.MOV R3, RZ, RZ, R12 ;  /* 0x000000ffff031224 */ /* 0x000fc600078e020c */
[----:B------:R-:W-:Y:S01]  /*2d00*/  FSETP.GTU.AND P1, PT, R8, 1, PT ;  /* 0x3f8000000800780b */ /* 0x000fe20003f2c000 */
[----:B------:R-:W-:-:S04]  /*2d10*/  VIADD R8, R3, 0x1 ;  /* 0x0000000103087836 */ /* 0x000fc80000000000 */
[----:B------:R-:W-:-:S04]  /*2d20*/  @P0 IMAD.MOV R8, RZ, RZ, R3 ;  /* 0x000000ffff080224 */ /* 0x000fc800078e0203 */
[----:B------:R-:W-:-:S04]  /*2d30*/  VIADD R3, R8, 0x1 ;  /* 0x0000000108037836 */ /* 0x000fc80000000000 */
[----:B------:R-:W-:Y:S01]  /*2d40*/  @P1 IMAD.MOV R3, RZ, RZ, R8 ;  /* 0x000000ffff031224 */ /* 0x000fe200078e0208 */
[----:B------:R-:W-:Y:S06]  /*2d50*/  BRA.U UP0, `(.L_x_11) ;  /* 0xfffffff9007c7547 */ /* 0x000fec000b83ffff */
[----:B------:R-:W0:Y:S01]  /*2d60*/  I2F.F64.U32 R2, R3 ;  /* 0x0000000300027312 */ /* 0x000e220000201800 */
[----:B------:R-:W1:Y:S01]  /*2d70*/  LDCU.64 UR4, c[0x0][0x380] ;  /* 0x00007000ff0477ac */ /* 0x000e620008000a00 */
[----:B------:R-:W-:Y:S01]  /*2d80*/  SHF.R.S32.HI R7, RZ, 0x1f, R0 ;  /* 0x0000001fff077819 */ /* 0x000fe20000011400 */
[----:B0-----:R-:W-:Y:S01]  /*2d90*/  DMUL R4, R2, 4 ;  /* 0x4010000002047828 */ /* 0x001fe20000000000 */
[----:B-1----:R-:W-:-:S07]  /*2da0*/  LEA R6, P0, R0, UR4, 0x2 ;  /* 0x0000000400067c11 */ /* 0x002fce000f8010ff */
[----:B------:R-:W-:Y:S01]  /*2db0*/  DMUL R4, R4, 1.52587890625e-05 ;  /* 0x3ef0000004047828 */ /* 0x000fe20000000000 */
[----:B------:R-:W-:-:S09]  /*2dc0*/  LEA.HI.X R7, R0, UR5, R7, 0x2, P0 ;  /* 0x0000000500077c11 */ /* 0x000fd200080f1407 */
[----:B------:R-:W0:Y:S02]  /*2dd0*/  F2F.F32.F64 R5, R4 ;  /* 0x0000000400057310 */ /* 0x000e240000301000 */
[----:B0-----:R-:W-:Y:S01]  /*2de0*/  STG.E desc[UR6][R6.64], R5 ;  /* 0x0000000506007986 */ /* 0x001fe2000c101906 */
[----:B------:R-:W-:Y:S05]  /*2df0*/  EXIT ;  /* 0x000000000000794d */ /* 0x000fea0003800000 */
.L_x_12:
[----:B------:R-:W-:-:S00]  /*2e00*/  BRA `(.L_x_12) ;  /* 0xfffffffc00fc7947 */ /* 0x000fc0000383ffff */
[----:B------:R-:W-:-:S00]  /*2e10*/  NOP ;  /* 0x0000000000007918 */ /* 0x000fc00000000000 */
        /* <DEDUP_REMOVED lines=14> */
.L_x_13:


//--------------------- .nv.global.init           --------------------------
	.section	.nv.global.init,"aw",@progbits
	.align	4
.nv.global.init:
	.type		mrg32k3aM1SubSeq,@object
	.size		mrg32k3aM1SubSeq,(mrg32k3aM2SubSeq - mrg32k3aM1SubSeq)
mrg32k3aM1SubSeq:
        /*0000*/ 	.byte	0x0b, 0xcc, 0xee, 0x04, 0x73, 0x29, 0x8b, 0x6f, 0xf6, 0x53, 0x03, 0xf6, 0x23, 0xf6, 0xea, 0xda
        /* <DEDUP_REMOVED lines=125> */
	.type		mrg32k3aM2SubSeq,@object
	.size		mrg32k3aM2SubSeq,(mrg32k3aM1 - mrg32k3aM2SubSeq)
mrg32k3aM2SubSeq:
        /* <DEDUP_REMOVED lines=126> */
	.type		mrg32k3aM1,@object
	.size		mrg32k3aM1,(mrg32k3aM1Seq - mrg32k3aM1)
mrg32k3aM1:
        /* <DEDUP_REMOVED lines=144> */
	.type		mrg32k3aM1Seq,@object
	.size		mrg32k3aM1Seq,(mrg32k3aM2 - mrg32k3aM1Seq)
mrg32k3aM1Seq:
        /* <DEDUP_REMOVED lines=144> */
	.type		mrg32k3aM2,@object
	.size		mrg32k3aM2,(mrg32k3aM2Seq - mrg32k3aM2)
mrg32k3aM2:
        /* <DEDUP_REMOVED lines=144> */
	.type		mrg32k3aM2Seq,@object
	.size		mrg32k3aM2Seq,(precalc_xorwow_matrix - mrg32k3aM2Seq)
mrg32k3aM2Seq:
        /* <DEDUP_REMOVED lines=144> */
	.type		precalc_xorwow_matrix,@object
	.size		precalc_xorwow_matrix,(precalc_xorwow_offset_matrix - precalc_xorwow_matrix)
precalc_xorwow_matrix:
        /* <DEDUP_REMOVED lines=6400> */
	.type		precalc_xorwow_offset_matrix,@object
	.size		precalc_xorwow_offset_matrix,(.L_1 - precalc_xorwow_offset_matrix)
precalc_xorwow_offset_matrix:
        /* <DEDUP_REMOVED lines=6400> */
.L_1:


//--------------------- .nv.shared.reserved.0     --------------------------
	.section	.nv.shared.reserved.0,"aw",@nobits
	.weak		__nv_reservedSMEM_offset_0_alias
	.size		__nv_reservedSMEM_offset_0_alias, 0, 64
	.other		__nv_reservedSMEM_offset_0_alias,@"STO_CUDA_RESERVED_SHARED STV_DEFAULT"
__nv_reservedSMEM_offset_0_alias:
	.zero		0
	.zero		64


//--------------------- .nv.constant0._Z11calculatePiPfj --------------------------
	.section	.nv.constant0._Z11calculatePiPfj,"a",@progbits
	.sectionflags	@""
	.align	4
.nv.constant0._Z11calculatePiPfj:
	.zero		908


//--------------------- SYMBOLS --------------------------

	.type		.nv.reservedSmem.offset0,@object
	.size		.nv.reservedSmem.offset0,0x4
